	.target	sm_90a

	.elftype	@"ET_EXEC"


//--------------------- .note.nv.tkinfo           --------------------------
	.section	.note.nv.tkinfo,"",@"SHT_NOTE"
	.sectionflags	@"SHF_NOTE_NV_TKINFO"
	.tkinfo
        /*0018*/ 	.word	0x00000002
        /*0030*/ 	.string	""
        /*0030*/ 	.string	"ptxas"
        /*0030*/ 	.string	"Cuda compilation tools, release 13.0, V13.0.88"
        /*0030*/ 	.string	"Build cuda_13.0.r13.0/compiler.36424714_0"
        /*0030*/ 	.string	"-arch sm_90a -m 64 "



//--------------------- .note.nv.cuinfo           --------------------------
	.section	.note.nv.cuinfo,"",@"SHT_NOTE"
	.sectionflags	@"SHF_NOTE_NV_CUINFO"
        /*0018*/ 	.short	0x0002
        /*001a*/ 	.short	0x005a
        /*001c*/ 	.short	0x0082
	.zero		2


//--------------------- .nv.info                  --------------------------
	.section	.nv.info,"",@"SHT_CUDA_INFO"
	.align	4


	//----- nvinfo : EIATTR_REGCOUNT
	.align		4
        /*0000*/ 	.byte	0x04, 0x2f
        /*0002*/ 	.short	(.L_16 - .L_15)
	.align		4
.L_15:
        /*0004*/ 	.word	index@(_ZN7cutlass13device_kernelINS_4gemm6kernel13GemmUniversalIN4cute5tupleIJiiiiEEENS1_10collective13CollectiveMmaINS1_39MainloopSm90TmaGmmaRmemAWarpSpecializedILi4ENS5_IJNS4_1CILi1EEESB_SB_EEENS1_35KernelTmaWarpSpecializedCooperativeEEENS5_IJNSA_ILi256EEENSA_ILi128EEENSA_ILi32EEEEEENS_10tfloat32_tENS5_IJSB_llEEESJ_NS5_IJlSB_lEEENS4_8TiledMMAINS4_8MMA_AtomIJNS4_4SM904GMMA30MMA_64x128x8_F32TF32TF32_RS_TNILNSP_7ScaleInE1ELSR_1EEEEEENS4_6LayoutINS5_IJNSA_ILi2EEESB_SB_EEENS5_IJSB_NSA_ILi0EEESX_EEEEENS5_IJNS4_10UnderscoreES10_S10_EEEEENS4_13SM90_TMA_LOADENS4_14ComposedLayoutINS4_7SwizzleILi1ELi4ELi3EEENS4_18smem_ptr_flag_bitsILi32EEENSU_INS5_IJNSA_ILi8EEES19_EEENS5_IJSB_S19_EEEEEEENS4_9Copy_AtomIJNS4_39AutoVectorizingCopyWithAssumedAlignmentILi128EEESJ_EEENS4_8identityES13_NS14_INS15_ILi3ELi4ELi3EEES18_NSU_INS5_IJS19_SH_EEENS5_IJSH_SB_EEEEEEEvS1I_EENS_8epilogue10collective6detail29Sm90TmaWarpSpecializedAdapterINS1Q_15DefaultEpilogueISJ_SL_SL_NS1P_6thread17LinearCombinationISJ_Li1EffLNS1U_9ScaleType4KindE0ELNS_15FloatRoundStyleE2ESJ_EENS1_15EpilogueDefaultEEEEEvvEEEEvNT_6ParamsE)
        /*0008*/ 	.word	0x000000a8


	//----- nvinfo : EIATTR_FRAME_SIZE
	.align		4
.L_16:
        /*000c*/ 	.byte	0x04, 0x11
        /*000e*/ 	.short	(.L_18 - .L_17)
	.align		4
.L_17:
        /*0010*/ 	.word	index@(_ZN7cutlass13device_kernelINS_4gemm6kernel13GemmUniversalIN4cute5tupleIJiiiiEEENS1_10collective13CollectiveMmaINS1_39MainloopSm90TmaGmmaRmemAWarpSpecializedILi4ENS5_IJNS4_1CILi1EEESB_SB_EEENS1_35KernelTmaWarpSpecializedCooperativeEEENS5_IJNSA_ILi256EEENSA_ILi128EEENSA_ILi32EEEEEENS_10tfloat32_tENS5_IJSB_llEEESJ_NS5_IJlSB_lEEENS4_8TiledMMAINS4_8MMA_AtomIJNS4_4SM904GMMA30MMA_64x128x8_F32TF32TF32_RS_TNILNSP_7ScaleInE1ELSR_1EEEEEENS4_6LayoutINS5_IJNSA_ILi2EEESB_SB_EEENS5_IJSB_NSA_ILi0EEESX_EEEEENS5_IJNS4_10UnderscoreES10_S10_EEEEENS4_13SM90_TMA_LOADENS4_14ComposedLayoutINS4_7SwizzleILi1ELi4ELi3EEENS4_18smem_ptr_flag_bitsILi32EEENSU_INS5_IJNSA_ILi8EEES19_EEENS5_IJSB_S19_EEEEEEENS4_9Copy_AtomIJNS4_39AutoVectorizingCopyWithAssumedAlignmentILi128EEESJ_EEENS4_8identityES13_NS14_INS15_ILi3ELi4ELi3EEES18_NSU_INS5_IJS19_SH_EEENS5_IJSH_SB_EEEEEEEvS1I_EENS_8epilogue10collective6detail29Sm90TmaWarpSpecializedAdapterINS1Q_15DefaultEpilogueISJ_SL_SL_NS1P_6thread17LinearCombinationISJ_Li1EffLNS1U_9ScaleType4KindE0ELNS_15FloatRoundStyleE2ESJ_EENS1_15EpilogueDefaultEEEEEvvEEEEvNT_6ParamsE)
        /*0014*/ 	.word	0x00000048


	//----- nvinfo : EIATTR_MIN_STACK_SIZE
	.align		4
.L_18:
        /*0018*/ 	.byte	0x04, 0x12
        /*001a*/ 	.short	(.L_20 - .L_19)
	.align		4
.L_19:
        /*001c*/ 	.word	index@(_ZN7cutlass13device_kernelINS_4gemm6kernel13GemmUniversalIN4cute5tupleIJiiiiEEENS1_10collective13CollectiveMmaINS1_39MainloopSm90TmaGmmaRmemAWarpSpecializedILi4ENS5_IJNS4_1CILi1EEESB_SB_EEENS1_35KernelTmaWarpSpecializedCooperativeEEENS5_IJNSA_ILi256EEENSA_ILi128EEENSA_ILi32EEEEEENS_10tfloat32_tENS5_IJSB_llEEESJ_NS5_IJlSB_lEEENS4_8TiledMMAINS4_8MMA_AtomIJNS4_4SM904GMMA30MMA_64x128x8_F32TF32TF32_RS_TNILNSP_7ScaleInE1ELSR_1EEEEEENS4_6LayoutINS5_IJNSA_ILi2EEESB_SB_EEENS5_IJSB_NSA_ILi0EEESX_EEEEENS5_IJNS4_10UnderscoreES10_S10_EEEEENS4_13SM90_TMA_LOADENS4_14ComposedLayoutINS4_7SwizzleILi1ELi4ELi3EEENS4_18smem_ptr_flag_bitsILi32EEENSU_INS5_IJNSA_ILi8EEES19_EEENS5_IJSB_S19_EEEEEEENS4_9Copy_AtomIJNS4_39AutoVectorizingCopyWithAssumedAlignmentILi128EEESJ_EEENS4_8identityES13_NS14_INS15_ILi3ELi4ELi3EEES18_NSU_INS5_IJS19_SH_EEENS5_IJSH_SB_EEEEEEEvS1I_EENS_8epilogue10collective6detail29Sm90TmaWarpSpecializedAdapterINS1Q_15DefaultEpilogueISJ_SL_SL_NS1P_6thread17LinearCombinationISJ_Li1EffLNS1U_9ScaleType4KindE0ELNS_15FloatRoundStyleE2ESJ_EENS1_15EpilogueDefaultEEEEEvvEEEEvNT_6ParamsE)
        /*0020*/ 	.word	0x00000048
.L_20:


//--------------------- .nv.compat                --------------------------
	.section	.nv.compat,"",@"SHT_CUDA_COMPAT_INFO"
	.align	4
        /*0000*/ 	.byte	0x02, 0x09, 0x01, 0x00, 0x02, 0x02, 0x04, 0x00, 0x02, 0x05, 0x05, 0x00, 0x03, 0x07, 0x01, 0x01
        /*0010*/ 	.byte	0x02, 0x03, 0x01, 0x00, 0x02, 0x06, 0x01, 0x00, 0x04, 0x0b, 0x08, 0x00, 0x00, 0x00, 0x00, 0x00
        /*0020*/ 	.byte	0x00, 0x00, 0x00, 0x00


//--------------------- .nv.info._ZN7cutlass13device_kernelINS_4gemm6kernel13GemmUniversalIN4cute5tupleIJiiiiEEENS1_10collective13CollectiveMmaINS1_39MainloopSm90TmaGmmaRmemAWarpSpecializedILi4ENS5_IJNS4_1CILi1EEESB_SB_EEENS1_35KernelTmaWarpSpecializedCooperativeEEENS5_IJNSA_ILi256EEENSA_ILi128EEENSA_ILi32EEEEEENS_10tfloat32_tENS5_IJSB_llEEESJ_NS5_IJlSB_lEEENS4_8TiledMMAINS4_8MMA_AtomIJNS4_4SM904GMMA30MMA_64x128x8_F32TF32TF32_RS_TNILNSP_7ScaleInE1ELSR_1EEEEEENS4_6LayoutINS5_IJNSA_ILi2EEESB_SB_EEENS5_IJSB_NSA_ILi0EEESX_EEEEENS5_IJNS4_10UnderscoreES10_S10_EEEEENS4_13SM90_TMA_LOADENS4_14ComposedLayoutINS4_7SwizzleILi1ELi4ELi3EEENS4_18smem_ptr_flag_bitsILi32EEENSU_INS5_IJNSA_ILi8EEES19_EEENS5_IJSB_S19_EEEEEEENS4_9Copy_AtomIJNS4_39AutoVectorizingCopyWithAssumedAlignmentILi128EEESJ_EEENS4_8identityES13_NS14_INS15_ILi3ELi4ELi3EEES18_NSU_INS5_IJS19_SH_EEENS5_IJSH_SB_EEEEEEEvS1I_EENS_8epilogue10collective6detail29Sm90TmaWarpSpecializedAdapterINS1Q_15DefaultEpilogueISJ_SL_SL_NS1P_6thread17LinearCombinationISJ_Li1EffLNS1U_9ScaleType4KindE0ELNS_15FloatRoundStyleE2ESJ_EENS1_15EpilogueDefaultEEEEEvvEEEEvNT_6ParamsE --------------------------
	.section	.nv.info._ZN7cutlass13device_kernelINS_4gemm6kernel13GemmUniversalIN4cute5tupleIJiiiiEEENS1_10collective13CollectiveMmaINS1_39MainloopSm90TmaGmmaRmemAWarpSpecializedILi4ENS5_IJNS4_1CILi1EEESB_SB_EEENS1_35KernelTmaWarpSpecializedCooperativeEEENS5_IJNSA_ILi256EEENSA_ILi128EEENSA_ILi32EEEEEENS_10tfloat32_tENS5_IJSB_llEEESJ_NS5_IJlSB_lEEENS4_8TiledMMAINS4_8MMA_AtomIJNS4_4SM904GMMA30MMA_64x128x8_F32TF32TF32_RS_TNILNSP_7ScaleInE1ELSR_1EEEEEENS4_6LayoutINS5_IJNSA_ILi2EEESB_SB_EEENS5_IJSB_NSA_ILi0EEESX_EEEEENS5_IJNS4_10UnderscoreES10_S10_EEEEENS4_13SM90_TMA_LOADENS4_14ComposedLayoutINS4_7SwizzleILi1ELi4ELi3EEENS4_18smem_ptr_flag_bitsILi32EEENSU_INS5_IJNSA_ILi8EEES19_EEENS5_IJSB_S19_EEEEEEENS4_9Copy_AtomIJNS4_39AutoVectorizingCopyWithAssumedAlignmentILi128EEESJ_EEENS4_8identityES13_NS14_INS15_ILi3ELi4ELi3EEES18_NSU_INS5_IJS19_SH_EEENS5_IJSH_SB_EEEEEEEvS1I_EENS_8epilogue10collective6detail29Sm90TmaWarpSpecializedAdapterINS1Q_15DefaultEpilogueISJ_SL_SL_NS1P_6thread17LinearCombinationISJ_Li1EffLNS1U_9ScaleType4KindE0ELNS_15FloatRoundStyleE2ESJ_EENS1_15EpilogueDefaultEEEEEvvEEEEvNT_6ParamsE,"",@"SHT_CUDA_INFO"
	.sectionflags	@""
	.align	4


	//----- nvinfo : EIATTR_CUDA_API_VERSION
	.align		4
        /*0000*/ 	.byte	0x04, 0x37
        /*0002*/ 	.short	(.L_22 - .L_21)
.L_21:
        /*0004*/ 	.word	0x00000082


	//----- nvinfo : EIATTR_KPARAM_INFO
	.align		4
.L_22:
        /*0008*/ 	.byte	0x04, 0x17
        /*000a*/ 	.short	(.L_24 - .L_23)
.L_23:
        /*000c*/ 	.word	0x00000000
        /*0010*/ 	.short	0x0000
        /*0012*/ 	.short	0x0070
        /*0014*/ 	.byte	0x00, 0xf0, 0x01, 0x10


	//----- nvinfo : EIATTR_SPARSE_MMA_MASK
	.align		4
.L_24:
        /*0018*/ 	.byte	0x03, 0x50
        /*001a*/ 	.short	0x0000


	//----- nvinfo : EIATTR_MAXREG_COUNT
	.align		4
        /*001c*/ 	.byte	0x03, 0x1b
        /*001e*/ 	.short	0x00a8


	//----- nvinfo : EIATTR_NUM_BARRIERS
	.align		4
        /*0020*/ 	.byte	0x02, 0x4c
        /*0022*/ 	.byte	0x01
	.zero		1


	//----- nvinfo : EIATTR_EXTERNS
	.align		4
        /*0024*/ 	.byte	0x04, 0x0f
        /*0026*/ 	.short	(.L_26 - .L_25)


	//   ....[0]....
	.align		4
.L_25:
        /*0028*/ 	.word	index@(__assertfail)


	//----- nvinfo : EIATTR_ANNOTATIONS
	.align		4
.L_26:
        /*002c*/ 	.byte	0x04, 0x55
        /*002e*/ 	.short	(.L_28 - .L_27)


	//   ....[0]....
.L_27:
        /*0030*/ 	.word	0x00000001
        /*0034*/ 	.byte	0x90, 0x05, 0x00, 0x00, 0x01, 0x00, 0x00, 0x00, 0xb0, 0x05, 0x00, 0x00, 0x01, 0x00, 0x00, 0x00
        /* <DEDUP_REMOVED lines=33> */
        /*0254*/ 	.byte	0x90, 0xd9, 0x00, 0x00, 0x01, 0x00, 0x00, 0x00, 0xa0, 0xd9, 0x00, 0x00


	//----- nvinfo : EIATTR_MERCURY_ISA_VERSION
	.align		4
.L_28:
        /*0260*/ 	.byte	0x03, 0x5f
        /*0262*/ 	.short	0x0101


	//----- nvinfo : EIATTR_INT_WARP_WIDE_INSTR_OFFSETS
	.align		4
        /*0264*/ 	.byte	0x04, 0x31
        /*0266*/ 	.short	(.L_30 - .L_29)


	//   ....[0]....
.L_29:
        /*0268*/ 	.word	0x000003f0


	//   ....[1]....
        /*026c*/ 	.word	0x00000400


	//   ....[2]....
        /*0270*/ 	.word	0x000004d0


	//----- nvinfo : EIATTR_COOP_GROUP_MASK_REGIDS
	.align		4
.L_30:
        /*0274*/ 	.byte	0x04, 0x29
        /*0276*/ 	.short	(.L_32 - .L_31)


	//   ....[0]....
.L_31:
        /*0278*/ 	.word	0xffffffff


	//   ....[1]....
        /*027c*/ 	.word	0xffffffff


	//   ....[2]....
        /*0280*/ 	.word	0xffffffff


	//   ....[3]....
        /*0284*/ 	.word	0xffffffff


	//   ....[4]....
        /*0288*/ 	.word	0x0500000f


	//----- nvinfo : EIATTR_COOP_GROUP_INSTR_OFFSETS
	.align		4
.L_32:
        /*028c*/ 	.byte	0x04, 0x28
        /*028e*/ 	.short	(.L_34 - .L_33)


	//   ....[0]....
.L_33:
        /*0290*/ 	.word	0x00000070


	//   ....[1]....
        /*0294*/ 	.word	0x00000080


	//   ....[2]....
        /*0298*/ 	.word	0x00000140


	//   ....[3]....
        /*029c*/ 	.word	0x000002d0


	//   ....[4]....
        /*02a0*/ 	.word	0x0000dc60


	//----- nvinfo : EIATTR_REG_RECONFIG
	.align		4
.L_34:
        /*02a4*/ 	.byte	0x01, 0x54
	.zero		2


	//----- nvinfo : EIATTR_SYSCALL_OFFSETS
	.align		4
        /*02a8*/ 	.byte	0x04, 0x46
        /*02aa*/ 	.short	(.L_36 - .L_35)


	//   ....[0]....
.L_35:
        /*02ac*/ 	.word	0x00001110


	//   ....[1]....
        /*02b0*/ 	.word	0x00001240


	//   ....[2]....
        /*02b4*/ 	.word	0x00001330


	//   ....[3]....
        /*02b8*/ 	.word	0x0000c1b0


	//   ....[4]....
        /*02bc*/ 	.word	0x0000c2e0


	//----- nvinfo : EIATTR_MBARRIER_INSTR_OFFSETS
	.align		4
.L_36:
        /*02c0*/ 	.byte	0x04, 0x39
        /*02c2*/ 	.short	(.L_38 - .L_37)


	//   ....[0]....
.L_37:
        /*02c4*/ 	.word	0x00000240
        /*02c8*/ 	.word	0x000000ff
        /*02cc*/ 	.word	0x00000000
        /*02d0*/ 	.short	0x0100
        /*02d2*/ 	.byte	0x08
	.zero		1


	//   ....[1]....
        /*02d4*/ 	.word	0x00000250
        /*02d8*/ 	.word	0x000000ff
        /*02dc*/ 	.word	0x00000020
        /*02e0*/ 	.short	0x0100
        /*02e2*/ 	.byte	0x08
	.zero		1


	//   ....[2]....
        /*02e4*/ 	.word	0x00000260
        /*02e8*/ 	.word	0x000000ff
        /*02ec*/ 	.word	0x00000008
        /*02f0*/ 	.short	0x0100
        /*02f2*/ 	.byte	0x08
	.zero		1


	//   ....[3]....
        /*02f4*/ 	.word	0x00000270
        /*02f8*/ 	.word	0x000000ff
        /*02fc*/ 	.word	0x00000028
        /*0300*/ 	.short	0x0100
        /*0302*/ 	.byte	0x08
	.zero		1


	//   ....[4]....
        /*0304*/ 	.word	0x00000280
        /*0308*/ 	.word	0x000000ff
        /*030c*/ 	.word	0x00000010
        /*0310*/ 	.short	0x0100
        /*0312*/ 	.byte	0x08
	.zero		1


	//   ....[5]....
        /*0314*/ 	.word	0x00000290
        /*0318*/ 	.word	0x000000ff
        /*031c*/ 	.word	0x00000030
        /*0320*/ 	.short	0x0100
        /*0322*/ 	.byte	0x08
	.zero		1


	//   ....[6]....
        /*0324*/ 	.word	0x000002a0
        /*0328*/ 	.word	0x000000ff
        /*032c*/ 	.word	0x00000018
        /*0330*/ 	.short	0x0100
        /*0332*/ 	.byte	0x08
	.zero		1


	//   ....[7]....
        /*0334*/ 	.word	0x000002b0
        /*0338*/ 	.word	0x000000ff
        /*033c*/ 	.word	0x00000038
        /*0340*/ 	.short	0x0100
        /*0342*/ 	.byte	0x08
	.zero		1


	//   ....[8]....
        /*0344*/ 	.word	0x00000540
        /*0348*/ 	.word	0x000000ff
        /*034c*/ 	.word	0x00000050
        /*0350*/ 	.short	0x0100
        /*0352*/ 	.byte	0x06
	.zero		1


	//   ....[9]....
        /*0354*/ 	.word	0x000005d0
        /*0358*/ 	.word	0x000000ff
        /*035c*/ 	.word	0x00000058
        /*0360*/ 	.short	0x0100
        /*0362*/ 	.byte	0x06
	.zero		1


	//   ....[10]....
        /*0364*/ 	.word	0x00001400
        /*0368*/ 	.word	0x00000003
        /*036c*/ 	.word	0x00000000
        /*0370*/ 	.short	0x010a
        /*0372*/ 	.byte	0x3f
	.zero		1


	//   ....[11]....
        /*0374*/ 	.word	0x00001440
        /*0378*/ 	.word	0x00000003
        /*037c*/ 	.word	0x00000000
        /*0380*/ 	.short	0x010a
        /*0382*/ 	.byte	0x3f
	.zero		1


	//   ....[12]....
        /*0384*/ 	.word	0x00001650
        /*0388*/ 	.word	0x00000003
        /*038c*/ 	.word	0x00000000
        /*0390*/ 	.short	0x010a
        /*0392*/ 	.byte	0x3f
	.zero		1


	//   ....[13]....
        /*0394*/ 	.word	0x00001b70
        /*0398*/ 	.word	0x00000003
        /*039c*/ 	.word	0x00000000
        /*03a0*/ 	.short	0x010a
        /*03a2*/ 	.byte	0x3f
	.zero		1


	//   ....[14]....
        /*03a4*/ 	.word	0x00001e30
        /*03a8*/ 	.word	0x0000000c
        /*03ac*/ 	.word	0x00000000
        /*03b0*/ 	.short	0x010a
        /*03b2*/ 	.byte	0x3f
	.zero		1


	//   ....[15]....
        /*03b4*/ 	.word	0x00002140
        /*03b8*/ 	.word	0x000000ff
        /*03bc*/ 	.word	0x00000000
        /*03c0*/ 	.short	0x0101
        /*03c2*/ 	.byte	0x06
	.zero		1


	//   ....[16]....
        /*03c4*/ 	.word	0x00002330
        /*03c8*/ 	.word	0x0000000c
        /*03cc*/ 	.word	0x00000000
        /*03d0*/ 	.short	0x010a
        /*03d2*/ 	.byte	0x3f
	.zero		1


	//   ....[17]....
        /*03d4*/ 	.word	0x00002820
        /*03d8*/ 	.word	0x000000ff
        /*03dc*/ 	.word	0x00000000
        /*03e0*/ 	.short	0x0101
        /*03e2*/ 	.byte	0x04
	.zero		1


	//   ....[18]....
        /*03e4*/ 	.word	0x00002b10
        /*03e8*/ 	.word	0x000000ff
        /*03ec*/ 	.word	0x00000000
        /*03f0*/ 	.short	0x0101
        /*03f2*/ 	.byte	0x04
	.zero		1


	//   ....[19]....
        /*03f4*/ 	.word	0x0000c5e0
        /*03f8*/ 	.word	0x00000024
        /*03fc*/ 	.word	0x00000020
        /*0400*/ 	.short	0x010a
        /*0402*/ 	.byte	0x3f
	.zero		1


	//   ....[20]....
        /*0404*/ 	.word	0x0000d250
        /*0408*/ 	.word	0x00000003
        /*040c*/ 	.word	0x00000058
        /*0410*/ 	.short	0x0101
        /*0412*/ 	.byte	0x3f
	.zero		1


	//   ....[21]....
        /*0414*/ 	.word	0x0000da30
        /*0418*/ 	.word	0x00000007
        /*041c*/ 	.word	0x00000000
        /*0420*/ 	.short	0x010a
        /*0422*/ 	.byte	0x3f
	.zero		1


	//   ....[22]....
        /*0424*/ 	.word	0x0000daa0
        /*0428*/ 	.word	0x00000008
        /*042c*/ 	.word	0x00000000
        /*0430*/ 	.short	0x010a
        /*0432*/ 	.byte	0x3f
	.zero		1


	//   ....[23]....
        /*0434*/ 	.word	0x0000db30
        /*0438*/ 	.word	0x0000000b
        /*043c*/ 	.word	0x00000000
        /*0440*/ 	.short	0x010a
        /*0442*/ 	.byte	0x3f
	.zero		1


	//   ....[24]....
        /*0444*/ 	.word	0x0000dbc0
        /*0448*/ 	.word	0x00000003
        /*044c*/ 	.word	0x00000000
        /*0450*/ 	.short	0x010a
        /*0452*/ 	.byte	0x3f
	.zero		1


	//   ....[25]....
        /*0454*/ 	.word	0x0000dc90
        /*0458*/ 	.word	0x00000003
        /*045c*/ 	.word	0x00000000
        /*0460*/ 	.short	0x010a
        /*0462*/ 	.byte	0x3f
	.zero		1


	//   ....[26]....
        /*0464*/ 	.word	0x0000dce0
        /*0468*/ 	.word	0x00000003
        /*046c*/ 	.word	0x00000000
        /*0470*/ 	.short	0x010a
        /*0472*/ 	.byte	0x3f
	.zero		1


	//   ....[27]....
        /*0474*/ 	.word	0x0000dd30
        /*0478*/ 	.word	0x0000000c
        /*047c*/ 	.word	0x00000000
        /*0480*/ 	.short	0x010a
        /*0482*/ 	.byte	0x3f
	.zero		1


	//   ....[28]....
        /*0484*/ 	.word	0x0000de00
        /*0488*/ 	.word	0x00000024
        /*048c*/ 	.word	0x00000020
        /*0490*/ 	.short	0x010a
        /*0492*/ 	.byte	0x3f
	.zero		1


	//   ....[29]....
        /*0494*/ 	.word	0x0000ded0
        /*0498*/ 	.word	0x00000007
        /*049c*/ 	.word	0x00000000
        /*04a0*/ 	.short	0x010a
        /*04a2*/ 	.byte	0x3f
	.zero		1


	//   ....[30]....
        /*04a4*/ 	.word	0x0000df20
        /*04a8*/ 	.word	0x00000008
        /*04ac*/ 	.word	0x00000000
        /*04b0*/ 	.short	0x010a
        /*04b2*/ 	.byte	0x3f
	.zero		1


	//   ....[31]....
        /*04b4*/ 	.word	0x0000df70
        /*04b8*/ 	.word	0x0000000b
        /*04bc*/ 	.word	0x00000000
        /*04c0*/ 	.short	0x010a
        /*04c2*/ 	.byte	0x3f
	.zero		1


	//----- nvinfo : EIATTR_NUM_MBARRIERS
	.align		4
.L_38:
        /*04c4*/ 	.byte	0x03, 0x38
        /*04c6*/ 	.short	0x000a


	//----- nvinfo : EIATTR_EXIT_INSTR_OFFSETS
	.align		4
        /*04c8*/ 	.byte	0x04, 0x1c
        /*04ca*/ 	.short	(.L_40 - .L_39)


	//   ....[0]....
.L_39:
        /*04cc*/ 	.word	0x00000620


	//   ....[1]....
        /*04d0*/ 	.word	0x00000f20


	//   ....[2]....
        /*04d4*/ 	.word	0x0000b690


	//   ....[3]....
        /*04d8*/ 	.word	0x0000bd20


	//   ....[4]....
        /*04dc*/ 	.word	0x0000dc10


	//----- nvinfo : EIATTR_MAX_THREADS
	.align		4
.L_40:
        /*04e0*/ 	.byte	0x04, 0x05
        /*04e2*/ 	.short	(.L_42 - .L_41)
.L_41:
        /*04e4*/ 	.word	0x00000180
        /*04e8*/ 	.word	0x00000001
        /*04ec*/ 	.word	0x00000001


	//----- nvinfo : EIATTR_CRS_STACK_SIZE
	.align		4
.L_42:
        /*04f0*/ 	.byte	0x04, 0x1e
        /*04f2*/ 	.short	(.L_44 - .L_43)
.L_43:
        /*04f4*/ 	.word	0x00000000


	//----- nvinfo : EIATTR_CBANK_PARAM_SIZE
	.align		4
.L_44:
        /*04f8*/ 	.byte	0x03, 0x19
        /*04fa*/ 	.short	0x0470


	//----- nvinfo : EIATTR_PARAM_CBANK
	.align		4
        /*04fc*/ 	.byte	0x04, 0x0a
        /*04fe*/ 	.short	(.L_46 - .L_45)
	.align		4
.L_45:
        /*0500*/ 	.word	index@(.nv.constant0._ZN7cutlass13device_kernelINS_4gemm6kernel13GemmUniversalIN4cute5tupleIJiiiiEEENS1_10collective13CollectiveMmaINS1_39MainloopSm90TmaGmmaRmemAWarpSpecializedILi4ENS5_IJNS4_1CILi1EEESB_SB_EEENS1_35KernelTmaWarpSpecializedCooperativeEEENS5_IJNSA_ILi256EEENSA_ILi128EEENSA_ILi32EEEEEENS_10tfloat32_tENS5_IJSB_llEEESJ_NS5_IJlSB_lEEENS4_8TiledMMAINS4_8MMA_AtomIJNS4_4SM904GMMA30MMA_64x128x8_F32TF32TF32_RS_TNILNSP_7ScaleInE1ELSR_1EEEEEENS4_6LayoutINS5_IJNSA_ILi2EEESB_SB_EEENS5_IJSB_NSA_ILi0EEESX_EEEEENS5_IJNS4_10UnderscoreES10_S10_EEEEENS4_13SM90_TMA_LOADENS4_14ComposedLayoutINS4_7SwizzleILi1ELi4ELi3EEENS4_18smem_ptr_flag_bitsILi32EEENSU_INS5_IJNSA_ILi8EEES19_EEENS5_IJSB_S19_EEEEEEENS4_9Copy_AtomIJNS4_39AutoVectorizingCopyWithAssumedAlignmentILi128EEESJ_EEENS4_8identityES13_NS14_INS15_ILi3ELi4ELi3EEES18_NSU_INS5_IJS19_SH_EEENS5_IJSH_SB_EEEEEEEvS1I_EENS_8epilogue10collective6detail29Sm90TmaWarpSpecializedAdapterINS1Q_15DefaultEpilogueISJ_SL_SL_NS1P_6thread17LinearCombinationISJ_Li1EffLNS1U_9ScaleType4KindE0ELNS_15FloatRoundStyleE2ESJ_EENS1_15EpilogueDefaultEEEEEvvEEEEvNT_6ParamsE)
        /*0504*/ 	.short	0x0210
        /*0506*/ 	.short	0x0470


	//----- nvinfo : EIATTR_SW_WAR
	.align		4
.L_46:
        /*0508*/ 	.byte	0x04, 0x36
        /*050a*/ 	.short	(.L_48 - .L_47)
.L_47:
        /*050c*/ 	.word	0x00000008
.L_48:


//--------------------- .nv.callgraph             --------------------------
	.section	.nv.callgraph,"",@"SHT_CUDA_CALLGRAPH"
	.align	4
	.sectionentsize	8
	.align		4
        /*0000*/ 	.word	0x00000000
	.align		4
        /*0004*/ 	.word	0xffffffff
	.align		4
        /*0008*/ 	.word	index@(_ZN7cutlass13device_kernelINS_4gemm6kernel13GemmUniversalIN4cute5tupleIJiiiiEEENS1_10collective13CollectiveMmaINS1_39MainloopSm90TmaGmmaRmemAWarpSpecializedILi4ENS5_IJNS4_1CILi1EEESB_SB_EEENS1_35KernelTmaWarpSpecializedCooperativeEEENS5_IJNSA_ILi256EEENSA_ILi128EEENSA_ILi32EEEEEENS_10tfloat32_tENS5_IJSB_llEEESJ_NS5_IJlSB_lEEENS4_8TiledMMAINS4_8MMA_AtomIJNS4_4SM904GMMA30MMA_64x128x8_F32TF32TF32_RS_TNILNSP_7ScaleInE1ELSR_1EEEEEENS4_6LayoutINS5_IJNSA_ILi2EEESB_SB_EEENS5_IJSB_NSA_ILi0EEESX_EEEEENS5_IJNS4_10UnderscoreES10_S10_EEEEENS4_13SM90_TMA_LOADENS4_14ComposedLayoutINS4_7SwizzleILi1ELi4ELi3EEENS4_18smem_ptr_flag_bitsILi32EEENSU_INS5_IJNSA_ILi8EEES19_EEENS5_IJSB_S19_EEEEEEENS4_9Copy_AtomIJNS4_39AutoVectorizingCopyWithAssumedAlignmentILi128EEESJ_EEENS4_8identityES13_NS14_INS15_ILi3ELi4ELi3EEES18_NSU_INS5_IJS19_SH_EEENS5_IJSH_SB_EEEEEEEvS1I_EENS_8epilogue10collective6detail29Sm90TmaWarpSpecializedAdapterINS1Q_15DefaultEpilogueISJ_SL_SL_NS1P_6thread17LinearCombinationISJ_Li1EffLNS1U_9ScaleType4KindE0ELNS_15FloatRoundStyleE2ESJ_EENS1_15EpilogueDefaultEEEEEvvEEEEvNT_6ParamsE)
	.align		4
        /*000c*/ 	.word	index@(__assertfail)
	.align		4
        /*0010*/ 	.word	0x00000000
	.align		4
        /*0014*/ 	.word	0xfffffffe
	.align		4
        /*0018*/ 	.word	0x00000000
	.align		4
        /*001c*/ 	.word	0xfffffffd
	.align		4
        /*0020*/ 	.word	0x00000000
	.align		4
        /*0024*/ 	.word	0xfffffffc


//--------------------- .nv.constant4             --------------------------
	.section	.nv.constant4,"a",@progbits
	.align	8
	.align		8
.nv.constant4:
        /*0000*/ 	.dword	__assertfail
	.align		8
        /*0008*/ 	.dword	__unnamed_1
	.align		8
        /*0010*/ 	.dword	__unnamed_2
	.align		8
        /*0018*/ 	.dword	_ZN40_INTERNAL_587ed673_4_k_cu_d64ee039_349554cuda3std3__45__cpo5beginE
	.align		8
        /*0020*/ 	.dword	_ZN40_INTERNAL_587ed673_4_k_cu_d64ee039_349554cuda3std3__45__cpo3endE
	.align		8
        /*0028*/ 	.dword	_ZN40_INTERNAL_587ed673_4_k_cu_d64ee039_349554cuda3std3__45__cpo6cbeginE
	.align		8
        /*0030*/ 	.dword	_ZN40_INTERNAL_587ed673_4_k_cu_d64ee039_349554cuda3std3__45__cpo4cendE
	.align		8
        /*0038*/ 	.dword	_ZN40_INTERNAL_587ed673_4_k_cu_d64ee039_349554cuda3std3__442_GLOBAL__N__587ed673_4_k_cu_d64ee039_349556ignoreE
	.align		8
        /*0040*/ 	.dword	_ZN40_INTERNAL_587ed673_4_k_cu_d64ee039_349554cuda3std3__419piecewise_constructE
	.align		8
        /*0048*/ 	.dword	_ZN40_INTERNAL_587ed673_4_k_cu_d64ee039_349554cuda3std3__48in_placeE
	.align		8
        /*0050*/ 	.dword	_ZN40_INTERNAL_587ed673_4_k_cu_d64ee039_349554cuda3std6ranges3__45__cpo4swapE
	.align		8
        /*0058*/ 	.dword	_ZN40_INTERNAL_587ed673_4_k_cu_d64ee039_349554cuda3std6ranges3__45__cpo9iter_moveE
	.align		8
        /*0060*/ 	.dword	_ZN40_INTERNAL_587ed673_4_k_cu_d64ee039_349554cute7productE
	.align		8
        /*0068*/ 	.dword	_ZN40_INTERNAL_587ed673_4_k_cu_d64ee039_349554cute1_E
	.align		8
        /*0070*/ 	.dword	$str$24
	.align		8
        /*0078*/ 	.dword	$str$25


//--------------------- .text._ZN7cutlass13device_kernelINS_4gemm6kernel13GemmUniversalIN4cute5tupleIJiiiiEEENS1_10collective13CollectiveMmaINS1_39MainloopSm90TmaGmmaRmemAWarpSpecializedILi4ENS5_IJNS4_1CILi1EEESB_SB_EEENS1_35KernelTmaWarpSpecializedCooperativeEEENS5_IJNSA_ILi256EEENSA_ILi128EEENSA_ILi32EEEEEENS_10tfloat32_tENS5_IJSB_llEEESJ_NS5_IJlSB_lEEENS4_8TiledMMAINS4_8MMA_AtomIJNS4_4SM904GMMA30MMA_64x128x8_F32TF32TF32_RS_TNILNSP_7ScaleInE1ELSR_1EEEEEENS4_6LayoutINS5_IJNSA_ILi2EEESB_SB_EEENS5_IJSB_NSA_ILi0EEESX_EEEEENS5_IJNS4_10UnderscoreES10_S10_EEEEENS4_13SM90_TMA_LOADENS4_14ComposedLayoutINS4_7SwizzleILi1ELi4ELi3EEENS4_18smem_ptr_flag_bitsILi32EEENSU_INS5_IJNSA_ILi8EEES19_EEENS5_IJSB_S19_EEEEEEENS4_9Copy_AtomIJNS4_39AutoVectorizingCopyWithAssumedAlignmentILi128EEESJ_EEENS4_8identityES13_NS14_INS15_ILi3ELi4ELi3EEES18_NSU_INS5_IJS19_SH_EEENS5_IJSH_SB_EEEEEEEvS1I_EENS_8epilogue10collective6detail29Sm90TmaWarpSpecializedAdapterINS1Q_15DefaultEpilogueISJ_SL_SL_NS1P_6thread17LinearCombinationISJ_Li1EffLNS1U_9ScaleType4KindE0ELNS_15FloatRoundStyleE2ESJ_EENS1_15EpilogueDefaultEEEEEvvEEEEvNT_6ParamsE --------------------------
	.section	.text._ZN7cutlass13device_kernelINS_4gemm6kernel13GemmUniversalIN4cute5tupleIJiiiiEEENS1_10collective13CollectiveMmaINS1_39MainloopSm90TmaGmmaRmemAWarpSpecializedILi4ENS5_IJNS4_1CILi1EEESB_SB_EEENS1_35KernelTmaWarpSpecializedCooperativeEEENS5_IJNSA_ILi256EEENSA_ILi128EEENSA_ILi32EEEEEENS_10tfloat32_tENS5_IJSB_llEEESJ_NS5_IJlSB_lEEENS4_8TiledMMAINS4_8MMA_AtomIJNS4_4SM904GMMA30MMA_64x128x8_F32TF32TF32_RS_TNILNSP_7ScaleInE1ELSR_1EEEEEENS4_6LayoutINS5_IJNSA_ILi2EEESB_SB_EEENS5_IJSB_NSA_ILi0EEESX_EEEEENS5_IJNS4_10UnderscoreES10_S10_EEEEENS4_13SM90_TMA_LOADENS4_14ComposedLayoutINS4_7SwizzleILi1ELi4ELi3EEENS4_18smem_ptr_flag_bitsILi32EEENSU_INS5_IJNSA_ILi8EEES19_EEENS5_IJSB_S19_EEEEEEENS4_9Copy_AtomIJNS4_39AutoVectorizingCopyWithAssumedAlignmentILi128EEESJ_EEENS4_8identityES13_NS14_INS15_ILi3ELi4ELi3EEES18_NSU_INS5_IJS19_SH_EEENS5_IJSH_SB_EEEEEEEvS1I_EENS_8epilogue10collective6detail29Sm90TmaWarpSpecializedAdapterINS1Q_15DefaultEpilogueISJ_SL_SL_NS1P_6thread17LinearCombinationISJ_Li1EffLNS1U_9ScaleType4KindE0ELNS_15FloatRoundStyleE2ESJ_EENS1_15EpilogueDefaultEEEEEvvEEEEvNT_6ParamsE,"ax",@progbits
	.align	128
.text._ZN7cutlass13device_kernelINS_4gemm6kernel13GemmUniversalIN4cute5tupleIJiiiiEEENS1_10collective13CollectiveMmaINS1_39MainloopSm90TmaGmmaRmemAWarpSpecializedILi4ENS5_IJNS4_1CILi1EEESB_SB_EEENS1_35KernelTmaWarpSpecializedCooperativeEEENS5_IJNSA_ILi256EEENSA_ILi128EEENSA_ILi32EEEEEENS_10tfloat32_tENS5_IJSB_llEEESJ_NS5_IJlSB_lEEENS4_8TiledMMAINS4_8MMA_AtomIJNS4_4SM904GMMA30MMA_64x128x8_F32TF32TF32_RS_TNILNSP_7ScaleInE1ELSR_1EEEEEENS4_6LayoutINS5_IJNSA_ILi2EEESB_SB_EEENS5_IJSB_NSA_ILi0EEESX_EEEEENS5_IJNS4_10UnderscoreES10_S10_EEEEENS4_13SM90_TMA_LOADENS4_14ComposedLayoutINS4_7SwizzleILi1ELi4ELi3EEENS4_18smem_ptr_flag_bitsILi32EEENSU_INS5_IJNSA_ILi8EEES19_EEENS5_IJSB_S19_EEEEEEENS4_9Copy_AtomIJNS4_39AutoVectorizingCopyWithAssumedAlignmentILi128EEESJ_EEENS4_8identityES13_NS14_INS15_ILi3ELi4ELi3EEES18_NSU_INS5_IJS19_SH_EEENS5_IJSH_SB_EEEEEEEvS1I_EENS_8epilogue10collective6detail29Sm90TmaWarpSpecializedAdapterINS1Q_15DefaultEpilogueISJ_SL_SL_NS1P_6thread17LinearCombinationISJ_Li1EffLNS1U_9ScaleType4KindE0ELNS_15FloatRoundStyleE2ESJ_EENS1_15EpilogueDefaultEEEEEvvEEEEvNT_6ParamsE:
        .type           _ZN7cutlass13device_kernelINS_4gemm6kernel13GemmUniversalIN4cute5tupleIJiiiiEEENS1_10collective13CollectiveMmaINS1_39MainloopSm90TmaGmmaRmemAWarpSpecializedILi4ENS5_IJNS4_1CILi1EEESB_SB_EEENS1_35KernelTmaWarpSpecializedCooperativeEEENS5_IJNSA_ILi256EEENSA_ILi128EEENSA_ILi32EEEEEENS_10tfloat32_tENS5_IJSB_llEEESJ_NS5_IJlSB_lEEENS4_8TiledMMAINS4_8MMA_AtomIJNS4_4SM904GMMA30MMA_64x128x8_F32TF32TF32_RS_TNILNSP_7ScaleInE1ELSR_1EEEEEENS4_6LayoutINS5_IJNSA_ILi2EEESB_SB_EEENS5_IJSB_NSA_ILi0EEESX_EEEEENS5_IJNS4_10UnderscoreES10_S10_EEEEENS4_13SM90_TMA_LOADENS4_14ComposedLayoutINS4_7SwizzleILi1ELi4ELi3EEENS4_18smem_ptr_flag_bitsILi32EEENSU_INS5_IJNSA_ILi8EEES19_EEENS5_IJSB_S19_EEEEEEENS4_9Copy_AtomIJNS4_39AutoVectorizingCopyWithAssumedAlignmentILi128EEESJ_EEENS4_8identityES13_NS14_INS15_ILi3ELi4ELi3EEES18_NSU_INS5_IJS19_SH_EEENS5_IJSH_SB_EEEEEEEvS1I_EENS_8epilogue10collective6detail29Sm90TmaWarpSpecializedAdapterINS1Q_15DefaultEpilogueISJ_SL_SL_NS1P_6thread17LinearCombinationISJ_Li1EffLNS1U_9ScaleType4KindE0ELNS_15FloatRoundStyleE2ESJ_EENS1_15EpilogueDefaultEEEEEvvEEEEvNT_6ParamsE,@function
        .size           _ZN7cutlass13device_kernelINS_4gemm6kernel13GemmUniversalIN4cute5tupleIJiiiiEEENS1_10collective13CollectiveMmaINS1_39MainloopSm90TmaGmmaRmemAWarpSpecializedILi4ENS5_IJNS4_1CILi1EEESB_SB_EEENS1_35KernelTmaWarpSpecializedCooperativeEEENS5_IJNSA_ILi256EEENSA_ILi128EEENSA_ILi32EEEEEENS_10tfloat32_tENS5_IJSB_llEEESJ_NS5_IJlSB_lEEENS4_8TiledMMAINS4_8MMA_AtomIJNS4_4SM904GMMA30MMA_64x128x8_F32TF32TF32_RS_TNILNSP_7ScaleInE1ELSR_1EEEEEENS4_6LayoutINS5_IJNSA_ILi2EEESB_SB_EEENS5_IJSB_NSA_ILi0EEESX_EEEEENS5_IJNS4_10UnderscoreES10_S10_EEEEENS4_13SM90_TMA_LOADENS4_14ComposedLayoutINS4_7SwizzleILi1ELi4ELi3EEENS4_18smem_ptr_flag_bitsILi32EEENSU_INS5_IJNSA_ILi8EEES19_EEENS5_IJSB_S19_EEEEEEENS4_9Copy_AtomIJNS4_39AutoVectorizingCopyWithAssumedAlignmentILi128EEESJ_EEENS4_8identityES13_NS14_INS15_ILi3ELi4ELi3EEES18_NSU_INS5_IJS19_SH_EEENS5_IJSH_SB_EEEEEEEvS1I_EENS_8epilogue10collective6detail29Sm90TmaWarpSpecializedAdapterINS1Q_15DefaultEpilogueISJ_SL_SL_NS1P_6thread17LinearCombinationISJ_Li1EffLNS1U_9ScaleType4KindE0ELNS_15FloatRoundStyleE2ESJ_EENS1_15EpilogueDefaultEEEEEvvEEEEvNT_6ParamsE,(.L_x_335 - _ZN7cutlass13device_kernelINS_4gemm6kernel13GemmUniversalIN4cute5tupleIJiiiiEEENS1_10collective13CollectiveMmaINS1_39MainloopSm90TmaGmmaRmemAWarpSpecializedILi4ENS5_IJNS4_1CILi1EEESB_SB_EEENS1_35KernelTmaWarpSpecializedCooperativeEEENS5_IJNSA_ILi256EEENSA_ILi128EEENSA_ILi32EEEEEENS_10tfloat32_tENS5_IJSB_llEEESJ_NS5_IJlSB_lEEENS4_8TiledMMAINS4_8MMA_AtomIJNS4_4SM904GMMA30MMA_64x128x8_F32TF32TF32_RS_TNILNSP_7ScaleInE1ELSR_1EEEEEENS4_6LayoutINS5_IJNSA_ILi2EEESB_SB_EEENS5_IJSB_NSA_ILi0EEESX_EEEEENS5_IJNS4_10UnderscoreES10_S10_EEEEENS4_13SM90_TMA_LOADENS4_14ComposedLayoutINS4_7SwizzleILi1ELi4ELi3EEENS4_18smem_ptr_flag_bitsILi32EEENSU_INS5_IJNSA_ILi8EEES19_EEENS5_IJSB_S19_EEEEEEENS4_9Copy_AtomIJNS4_39AutoVectorizingCopyWithAssumedAlignmentILi128EEESJ_EEENS4_8identityES13_NS14_INS15_ILi3ELi4ELi3EEES18_NSU_INS5_IJS19_SH_EEENS5_IJSH_SB_EEEEEEEvS1I_EENS_8epilogue10collective6detail29Sm90TmaWarpSpecializedAdapterINS1Q_15DefaultEpilogueISJ_SL_SL_NS1P_6thread17LinearCombinationISJ_Li1EffLNS1U_9ScaleType4KindE0ELNS_15FloatRoundStyleE2ESJ_EENS1_15EpilogueDefaultEEEEEvvEEEEvNT_6ParamsE)
        .other          _ZN7cutlass13device_kernelINS_4gemm6kernel13GemmUniversalIN4cute5tupleIJiiiiEEENS1_10collective13CollectiveMmaINS1_39MainloopSm90TmaGmmaRmemAWarpSpecializedILi4ENS5_IJNS4_1CILi1EEESB_SB_EEENS1_35KernelTmaWarpSpecializedCooperativeEEENS5_IJNSA_ILi256EEENSA_ILi128EEENSA_ILi32EEEEEENS_10tfloat32_tENS5_IJSB_llEEESJ_NS5_IJlSB_lEEENS4_8TiledMMAINS4_8MMA_AtomIJNS4_4SM904GMMA30MMA_64x128x8_F32TF32TF32_RS_TNILNSP_7ScaleInE1ELSR_1EEEEEENS4_6LayoutINS5_IJNSA_ILi2EEESB_SB_EEENS5_IJSB_NSA_ILi0EEESX_EEEEENS5_IJNS4_10UnderscoreES10_S10_EEEEENS4_13SM90_TMA_LOADENS4_14ComposedLayoutINS4_7SwizzleILi1ELi4ELi3EEENS4_18smem_ptr_flag_bitsILi32EEENSU_INS5_IJNSA_ILi8EEES19_EEENS5_IJSB_S19_EEEEEEENS4_9Copy_AtomIJNS4_39AutoVectorizingCopyWithAssumedAlignmentILi128EEESJ_EEENS4_8identityES13_NS14_INS15_ILi3ELi4ELi3EEES18_NSU_INS5_IJS19_SH_EEENS5_IJSH_SB_EEEEEEEvS1I_EENS_8epilogue10collective6detail29Sm90TmaWarpSpecializedAdapterINS1Q_15DefaultEpilogueISJ_SL_SL_NS1P_6thread17LinearCombinationISJ_Li1EffLNS1U_9ScaleType4KindE0ELNS_15FloatRoundStyleE2ESJ_EENS1_15EpilogueDefaultEEEEEvvEEEEvNT_6ParamsE,@"STO_CUDA_ENTRY STV_DEFAULT"
_ZN7cutlass13device_kernelINS_4gemm6kernel13GemmUniversalIN4cute5tupleIJiiiiEEENS1_10collective13CollectiveMmaINS1_39MainloopSm90TmaGmmaRmemAWarpSpecializedILi4ENS5_IJNS4_1CILi1EEESB_SB_EEENS1_35KernelTmaWarpSpecializedCooperativeEEENS5_IJNSA_ILi256EEENSA_ILi128EEENSA_ILi32EEEEEENS_10tfloat32_tENS5_IJSB_llEEESJ_NS5_IJlSB_lEEENS4_8TiledMMAINS4_8MMA_AtomIJNS4_4SM904GMMA30MMA_64x128x8_F32TF32TF32_RS_TNILNSP_7ScaleInE1ELSR_1EEEEEENS4_6LayoutINS5_IJNSA_ILi2EEESB_SB_EEENS5_IJSB_NSA_ILi0EEESX_EEEEENS5_IJNS4_10UnderscoreES10_S10_EEEEENS4_13SM90_TMA_LOADENS4_14ComposedLayoutINS4_7SwizzleILi1ELi4ELi3EEENS4_18smem_ptr_flag_bitsILi32EEENSU_INS5_IJNSA_ILi8EEES19_EEENS5_IJSB_S19_EEEEEEENS4_9Copy_AtomIJNS4_39AutoVectorizingCopyWithAssumedAlignmentILi128EEESJ_EEENS4_8identityES13_NS14_INS15_ILi3ELi4ELi3EEES18_NSU_INS5_IJS19_SH_EEENS5_IJSH_SB_EEEEEEEvS1I_EENS_8epilogue10collective6detail29Sm90TmaWarpSpecializedAdapterINS1Q_15DefaultEpilogueISJ_SL_SL_NS1P_6thread17LinearCombinationISJ_Li1EffLNS1U_9ScaleType4KindE0ELNS_15FloatRoundStyleE2ESJ_EENS1_15EpilogueDefaultEEEEEvvEEEEvNT_6ParamsE:
[----:B------:R-:W0:Y:S02]  /*0000*/  LDC R1, c[0x0][0x28] ;  /* 0x00000a00ff017b82 */ /* 0x000e240000000800 */
[----:B0-----:R-:W-:Y:S01]  /*0010*/  VIADD R1, R1, 0xffffffb8 ;  /* 0xffffffb801017836 */ /* 0x001fe20000000000 */
[----:B------:R-:W0:Y:S01]  /*0020*/  S2R R2, SR_TID.X ;  /* 0x0000000000027919 */ /* 0x000e220000002100 */
[----:B------:R-:W-:Y:S01]  /*0030*/  ELECT P0, URZ, PT ;  /* 0x00000000003f782f */ /* 0x000fe20003800000 */
[----:B------:R-:W-:Y:S01]  /*0040*/  BSSY B0, `(.L_x_0) ;  /* 0x000000f000007945 */ /* 0x000fe20003800000 */
[--C-:B0-----:R-:W-:Y:S02]  /*0050*/  SHF.R.U32.HI R0, RZ, 0x5, R2.reuse ;  /* 0x00000005ff007819 */ /* 0x101fe40000011602 */
[----:B------:R-:W-:-:S03]  /*0060*/  SHF.R.U32.HI R19, RZ, 0x7, R2 ;  /* 0x00000007ff137819 */ /* 0x000fc60000011602 */
[----:B------:R-:W0:Y:S04]  /*0070*/  SHFL.IDX PT, R3, R0, RZ, 0x1f ;  /* 0x00001fff00037589 */ /* 0x000e2800000e0000 */
[----:B------:R1:W2:Y:S01]  /*0080*/  SHFL.IDX PT, R5, R19, RZ, 0x1f ;  /* 0x00001fff13057589 */ /* 0x0002a200000e0000 */
[----:B0-----:R-:W-:-:S13]  /*0090*/  ISETP.NE.OR P0, PT, R3, RZ, !P0 ;  /* 0x000000ff0300720c */ /* 0x001fda0004705670 */
[----:B-12---:R-:W-:Y:S05]  /*00a0*/  @P0 BRA `(.L_x_1) ;  /* 0x0000000000200947 */ /* 0x006fea0003800000 */
[----:B------:R-:W-:Y:S02]  /*00b0*/  ULDC.64 UR4, c[0x0][0x198] ;  /* 0x0000660000047ab9 */ /* 0x000fe40000000a00 */
[----:B------:R-:W-:Y:S02]  /*00c0*/  UIADD3 UR6, UP0, UR4, 0xf0, URZ ;  /* 0x000000f004067890 */ /* 0x000fe4000ff1e03f */
[----:B------:R-:W-:Y:S02]  /*00d0*/  UIADD3 UR4, UP1, UR4, 0x1f0, URZ ;  /* 0x000001f004047890 */ /* 0x000fe4000ff3e03f */
[----:B------:R-:W-:Y:S02]  /*00e0*/  UIADD3.X UR7, URZ, UR5, URZ, UP0, !UPT ;  /* 0x000000053f077290 */ /* 0x000fe400087fe43f */
[----:B------:R-:W-:-:S07]  /*00f0*/  UIADD3.X UR5, URZ, UR5, URZ, UP1, !UPT ;  /* 0x000000053f057290 */ /* 0x000fce0008ffe43f */
[----:B------:R0:W-:Y:S02]  /*0100*/  UTMACCTL.PF [UR6] ;  /* 0x00000000060079b9 */ /* 0x0001e40008040000 */
[----:B------:R0:W-:Y:S02]  /*0110*/  UTMACCTL.PF [UR4] ;  /* 0x00000000040079b9 */ /* 0x0001e40008040000 */
[----:B0-----:R-:W-:Y:S01]  /*0120*/  NOP ;  /* 0x0000000000007918 */ /* 0x001fe20000000000 */
.L_x_1:
[----:B------:R-:W-:Y:S05]  /*0130*/  BSYNC B0 ;  /* 0x0000000000007941 */ /* 0x000fea0003800000 */
.L_x_0:
[----:B------:R-:W0:Y:S02]  /*0140*/  SHFL.IDX PT, R2, R0, RZ, 0x1f ;  /* 0x00001fff00027589 */ /* 0x000e2400000e0000 */
[----:B0-----:R-:W-:-:S13]  /*0150*/  ISETP.NE.AND P0, PT, R2, RZ, PT ;  /* 0x000000ff0200720c */ /* 0x001fda0003f05270 */
[----:B------:R-:W-:Y:S05]  /*0160*/  @P0 BRA `(.L_x_2) ;  /* 0x0000000000580947 */ /* 0x000fea0003800000 */
[----:B------:R-:W0:Y:S01]  /*0170*/  S2UR UR8, SR_CgaCtaId ;  /* 0x00000000000879c3 */ /* 0x000e220000008800 */
[----:B------:R-:W-:Y:S01]  /*0180*/  UMOV UR4, 0x400 ;  /* 0x0000040000047882 */ /* 0x000fe20000000000 */
[----:B------:R-:W-:Y:S01]  /*0190*/  UMOV UR5, 0x1 ;  /* 0x0000000100057882 */ /* 0x000fe20000000000 */
[----:B------:R-:W-:Y:S01]  /*01a0*/  UMOV UR6, 0x100 ;  /* 0x0000010000067882 */ /* 0x000fe20000000000 */
[----:B------:R-:W-:Y:S01]  /*01b0*/  ELECT P0, URZ, PT ;  /* 0x00000000003f782f */ /* 0x000fe20003800000 */
[----:B------:R-:W-:-:S04]  /*01c0*/  UIADD3 UR6, -UR6, 0x100000, URZ ;  /* 0x0010000006067890 */ /* 0x000fc8000fffe13f */
[----:B------:R-:W-:Y:S02]  /*01d0*/  USHF.L.U32 UR7, UR6, 0xb, URZ ;  /* 0x0000000b06077899 */ /* 0x000fe4000800063f */
[----:B------:R-:W-:Y:S02]  /*01e0*/  USHF.L.U32 UR6, UR6, 0x1, URZ ;  /* 0x0000000106067899 */ /* 0x000fe4000800063f */
[----:B0-----:R-:W-:Y:S02]  /*01f0*/  ULEA UR8, UR8, UR4, 0x18 ;  /* 0x0000000408087291 */ /* 0x001fe4000f8ec03f */
[----:B------:R-:W-:-:S04]  /*0200*/  UIADD3 UR4, -UR5, 0x100000, URZ ;  /* 0x0010000005047890 */ /* 0x000fc8000fffe13f */
[----:B------:R-:W-:Y:S02]  /*0210*/  USHF.L.U32 UR5, UR4, 0xb, URZ ;  /* 0x0000000b04057899 */ /* 0x000fe4000800063f */
[----:B------:R-:W-:Y:S01]  /*0220*/  USHF.L.U32 UR4, UR4, 0x1, URZ ;  /* 0x0000000104047899 */ /* 0x000fe2000800063f */
[----:B------:R-:W0:Y:S11]  /*0230*/  FENCE.VIEW.ASYNC.S ;  /* 0x00000000000073c6 */ /* 0x000e360000000000 */
[----:B0-----:R0:W1:Y:S01]  /*0240*/  SYNCS.EXCH.64 URZ, [UR8], UR4 ;  /* 0x00000004083f75b2 */ /* 0x0010620008000100 */
[----:B------:R0:W2:Y:S01]  /*0250*/  SYNCS.EXCH.64 URZ, [UR8+0x20], UR6 ;  /* 0x00002006083f75b2 */ /* 0x0000a20008000100 */
[----:B------:R0:W3:Y:S01]  /*0260*/  SYNCS.EXCH.64 URZ, [UR8+0x8], UR4 ;  /* 0x00000804083f75b2 */ /* 0x0000e20008000100 */
[----:B------:R0:W4:Y:S01]  /*0270*/  SYNCS.EXCH.64 URZ, [UR8+0x28], UR6 ;  /* 0x00002806083f75b2 */ /* 0x0001220008000100 */
[----:B------:R0:W0:Y:S01]  /*0280*/  SYNCS.EXCH.64 URZ, [UR8+0x10], UR4 ;  /* 0x00001004083f75b2 */ /* 0x0000220008000100 */
[----:B------:R0:W0:Y:S01]  /*0290*/  SYNCS.EXCH.64 URZ, [UR8+0x30], UR6 ;  /* 0x00003006083f75b2 */ /* 0x0000220008000100 */
[----:B------:R0:W0:Y:S01]  /*02a0*/  SYNCS.EXCH.64 URZ, [UR8+0x18], UR4 ;  /* 0x00001804083f75b2 */ /* 0x0000220008000100 */
[----:B------:R0:W0:Y:S01]  /*02b0*/  SYNCS.EXCH.64 URZ, [UR8+0x38], UR6 ;  /* 0x00003806083f75b2 */ /* 0x0000220008000100 */
[----:B------:R-:W-:Y:S01]  /*02c0*/  NOP ;  /* 0x0000000000007918 */ /* 0x000fe20000000000 */
.L_x_2:
[----:B------:R-:W5:Y:S01]  /*02d0*/  SHFL.IDX PT, R0, R0, RZ, 0x1f ;  /* 0x00001fff00007589 */ /* 0x000f6200000e0000 */
[----:B------:R-:W1:Y:S01]  /*02e0*/  LDC R2, c[0x0][0x65c] ;  /* 0x00019700ff027b82 */ /* 0x000e620000000800 */
[----:B------:R-:W-:Y:S02]  /*02f0*/  ELECT P0, URZ, PT ;  /* 0x00000000003f782f */ /* 0x000fe40003800000 */
[----:B------:R-:W-:Y:S01]  /*0300*/  SHF.R.S32.HI R6, RZ, 0x1f, R3 ;  /* 0x0000001fff067819 */ /* 0x000fe20000011403 */
[----:B------:R-:W2:Y:S01]  /*0310*/  S2R R4, SR_CTAID.Y ;  /* 0x0000000000047919 */ /* 0x000ea20000002600 */
[----:B0-----:R-:W-:Y:S01]  /*0320*/  UMOV UR4, 0x20 ;  /* 0x0000002000047882 */ /* 0x001fe20000000000 */
[C---:B------:R-:W-:Y:S01]  /*0330*/  ISETP.NE.AND P2, PT, R5.reuse, RZ, PT ;  /* 0x000000ff0500720c */ /* 0x040fe20003f45270 */
[----:B------:R-:W-:Y:S01]  /*0340*/  VIADD R10, R5, 0xffffffff ;  /* 0xffffffff050a7836 */ /* 0x000fe20000000000 */
[----:B------:R-:W-:Y:S01]  /*0350*/  LEA.HI R6, R6, R3, RZ, 0x2 ;  /* 0x0000000306067211 */ /* 0x000fe200078f10ff */
[----:B------:R-:W-:Y:S01]  /*0360*/  NOP ;  /* 0x0000000000007918 */ /* 0x000fe20000000000 */
[----:B------:R-:W-:-:S02]  /*0370*/  NOP ;  /* 0x0000000000007918 */ /* 0x000fc40000000000 */
[----:B------:R-:W-:Y:S02]  /*0380*/  ISETP.GE.U32.AND P1, PT, R10, 0x2, PT ;  /* 0x000000020a00780c */ /* 0x000fe40003f26070 */
[----:B-----5:R-:W-:Y:S02]  /*0390*/  ISETP.NE.OR P0, PT, R0, RZ, !P0 ;  /* 0x000000ff0000720c */ /* 0x020fe40004705670 */
[----:B-1----:R-:W-:Y:S02]  /*03a0*/  ISETP.NE.AND P3, PT, R2, 0x1, PT ;  /* 0x000000010200780c */ /* 0x002fe40003f65270 */
[----:B------:R-:W0:Y:S01]  /*03b0*/  S2R R2, SR_CTAID.X ;  /* 0x0000000000027919 */ /* 0x000e220000002500 */
[----:B------:R-:W-:-:S05]  /*03c0*/  LOP3.LUT R0, R6, 0xfffffffc, RZ, 0xc0, !PT ;  /* 0xfffffffc06007812 */ /* 0x000fca00078ec0ff */
[----:B------:R-:W-:Y:S02]  /*03d0*/  IMAD.IADD R0, R3, 0x1, -R0 ;  /* 0x0000000103007824 */ /* 0x000fe400078e0a00 */
[----:B------:R-:W-:Y:S01]  /*03e0*/  IMAD.MOV.U32 R3, RZ, RZ, RZ ;  /* 0x000000ffff037224 */ /* 0x000fe200078e00ff */
[----:B------:R-:W-:Y:S01]  /*03f0*/  VOTEU.ALL UP0, P0 ;  /* 0x00000000003f7886 */ /* 0x000fe20000000000 */
[----:B------:R-:W-:Y:S01]  /*0400*/  VOTEU.ALL UP1, P0 ;  /* 0x00000000003f7886 */ /* 0x000fe20000020000 */
[----:B------:R-:W0:Y:S01]  /*0410*/  @P3 LDC R9, c[0x0][0x10] ;  /* 0x00000400ff093b82 */ /* 0x000e220000000800 */
[----:B--2---:R-:W-:Y:S02]  /*0420*/  @P3 IMAD.MOV.U32 R6, RZ, RZ, R4 ;  /* 0x000000ffff063224 */ /* 0x004fe400078e0004 */
[----:B------:R-:W-:Y:S01]  /*0430*/  @!UP0 UMOV UR6, 0x400 ;  /* 0x0000040000068882 */ /* 0x000fe20000000000 */
[----:B------:R-:W-:-:S04]  /*0440*/  @!UP0 UIADD3 UR4, -UR4, 0x100000, URZ ;  /* 0x0010000004048890 */ /* 0x000fc8000fffe13f */
[----:B------:R-:W-:Y:S02]  /*0450*/  @!UP0 USHF.L.U32 UR5, UR4, 0xb, URZ ;  /* 0x0000000b04058899 */ /* 0x000fe4000800063f */
[----:B------:R-:W-:Y:S01]  /*0460*/  @!UP0 USHF.L.U32 UR4, UR4, 0x1, URZ ;  /* 0x0000000104048899 */ /* 0x000fe2000800063f */
[----:B------:R-:W-:Y:S01]  /*0470*/  @P3 IMAD.MOV.U32 R7, RZ, RZ, RZ ;  /* 0x000000ffff073224 */ /* 0x000fe200078e00ff */
[----:B------:R-:W1:Y:S08]  /*0480*/  @!UP0 S2UR UR7, SR_CgaCtaId ;  /* 0x00000000000789c3 */ /* 0x000e700000008800 */
[----:B------:R-:W2:Y:S01]  /*0490*/  @!P3 LDC R11, c[0x0][0xc] ;  /* 0x00000300ff0bbb82 */ /* 0x000ea20000000800 */
[----:B0-----:R-:W-:-:S04]  /*04a0*/  @P3 IMAD.WIDE.U32 R8, R2, R9, R6 ;  /* 0x0000000902083225 */ /* 0x001fc800078e0006 */
[----:B------:R-:W-:Y:S01]  /*04b0*/  @P3 IMAD.MOV.U32 R12, RZ, RZ, R8 ;  /* 0x000000ffff0c3224 */ /* 0x000fe200078e0008 */
[----:B-1----:R-:W-:Y:S01]  /*04c0*/  @!UP0 ULEA UR6, UR7, UR6, 0x18 ;  /* 0x0000000607068291 */ /* 0x002fe2000f8ec03f */
[----:B------:R-:W-:Y:S01]  /*04d0*/  VOTEU.ALL UP0, P0 ;  /* 0x00000000003f7886 */ /* 0x000fe20000000000 */
[----:B------:R-:W-:-:S04]  /*04e0*/  ISETP.NE.AND P0, PT, R0, 0x3, PT ;  /* 0x000000030000780c */ /* 0x000fc80003f05270 */
[----:B------:R-:W-:Y:S01]  /*04f0*/  ISETP.EQ.OR P0, PT, R0, RZ, !P0 ;  /* 0x000000ff0000720c */ /* 0x000fe20004702670 */
[----:B--2---:R-:W-:-:S03]  /*0500*/  @!P3 IMAD.WIDE.U32 R6, R11, R4, R2 ;  /* 0x000000040b06b225 */ /* 0x004fc600078e0002 */
[----:B------:R-:W-:Y:S01]  /*0510*/  ISETP.EQ.AND P0, PT, R5, RZ, P0 ;  /* 0x000000ff0500720c */ /* 0x000fe20000702270 */
[----:B------:R-:W-:Y:S01]  /*0520*/  @P3 IMAD.MOV.U32 R5, RZ, RZ, RZ ;  /* 0x000000ffff053224 */ /* 0x000fe200078e00ff */
[----:B------:R-:W0:Y:S02]  /*0530*/  FENCE.VIEW.ASYNC.S ;  /* 0x00000000000073c6 */ /* 0x000e240000000000 */
[----:B0-----:R0:W3:Y:S01]  /*0540*/  @!UP0 SYNCS.EXCH.64 URZ, [UR6+0x50], UR4 ;  /* 0x00005004063f85b2 */ /* 0x0010e20008000100 */
[----:B------:R-:W-:Y:S02]  /*0550*/  @!P3 IMAD.MOV.U32 R12, RZ, RZ, R6 ;  /* 0x000000ffff0cb224 */ /* 0x000fe400078e0006 */
[----:B------:R-:W-:Y:S01]  /*0560*/  @P3 IMAD.IADD R20, R9, 0x1, R5 ;  /* 0x0000000109143824 */ /* 0x000fe200078e0205 */
[----:B------:R-:W-:Y:S01]  /*0570*/  SEL R5, RZ, 0x1, !P0 ;  /* 0x00000001ff057807 */ /* 0x000fe20004000000 */
[----:B------:R-:W-:Y:S01]  /*0580*/  @!P3 IMAD.MOV.U32 R20, RZ, RZ, R7 ;  /* 0x000000ffff14b224 */ /* 0x000fe200078e0007 */
[----:B------:R0:W-:Y:S02]  /*0590*/  STL [R1+0x1c], R12 ;  /* 0x00001c0c01007387 */ /* 0x0001e40000100800 */
[----:B------:R-:W-:-:S02]  /*05a0*/  SEL R5, R5, 0x2, P1 ;  /* 0x0000000205057807 */ /* 0x000fc40000800000 */
[----:B------:R0:W-:Y:S04]  /*05b0*/  STL [R1+0x18], R20 ;  /* 0x0000181401007387 */ /* 0x0001e80000100800 */
[----:B------:R0:W-:Y:S01]  /*05c0*/  STL [R1+0x14], R5 ;  /* 0x0000140501007387 */ /* 0x0001e20000100800 */
[----:B------:R0:W3:Y:S01]  /*05d0*/  @!UP1 SYNCS.EXCH.64 URZ, [UR6+0x58], UR4 ;  /* 0x00005804063f95b2 */ /* 0x0000e20008000100 */
[----:B------:R-:W-:Y:S01]  /*05e0*/  NOP ;  /* 0x0000000000007918 */ /* 0x000fe20000000000 */
[----:B---34-:R-:W-:Y:S06]  /*05f0*/  BAR.SYNC.DEFER_BLOCKING 0x0 ;  /* 0x0000000000007b1d */ /* 0x018fec0000010000 */
[----:B------:R-:W-:Y:S05]  /*0600*/  @!P2 BRA `(.L_x_3) ;  /* 0x000000b00024a947 */ /* 0x000fea0003800000 */
[----:B------:R-:W-:-:S13]  /*0610*/  ISETP.GT.U32.AND P0, PT, R10, 0x1, PT ;  /* 0x000000010a00780c */ /* 0x000fda0003f04070 */
[----:B0-----:R-:W-:Y:S05]  /*0620*/  @P0 EXIT ;  /* 0x000000000000094d */ /* 0x001fea0003800000 */
[----:B------:R-:W-:Y:S01]  /*0630*/  ULDC.64 UR4, c[0x0][0x650] ;  /* 0x0001940000047ab9 */ /* 0x000fe20000000a00 */
[----:B------:R-:W-:Y:S01]  /*0640*/  PRMT R0, RZ, 0x7610, R0 ;  /* 0x00007610ff007816 */ /* 0x000fe20000000000 */
[----:B------:R-:W-:Y:S01]  /*0650*/  IMAD.MOV.U32 R18, RZ, RZ, -0x1 ;  /* 0xffffffffff127424 */ /* 0x000fe200078e00ff */
[----:B------:R-:W-:Y:S01]  /*0660*/  ISETP.GE.U32.AND P0, PT, R12, UR4, PT ;  /* 0x000000040c007c0c */ /* 0x000fe2000bf06070 */
[----:B------:R-:W-:Y:S02]  /*0670*/  IMAD.MOV.U32 R16, RZ, RZ, -0x1 ;  /* 0xffffffffff107424 */ /* 0x000fe400078e00ff */
[----:B------:R-:W-:Y:S01]  /*0680*/  IMAD.MOV.U32 R17, RZ, RZ, -0x1 ;  /* 0xffffffffff117424 */ /* 0x000fe200078e00ff */
[----:B------:R-:W-:-:S13]  /*0690*/  ISETP.GE.U32.AND.EX P0, PT, R20, UR5, PT, P0 ;  /* 0x0000000514007c0c */ /* 0x000fda000bf06100 */
[----:B------:R-:W-:Y:S05]  /*06a0*/  @P0 BRA `(.L_x_4) ;  /* 0x0000000400640947 */ /* 0x000fea0003800000 */
[----:B------:R-:W0:Y:S01]  /*06b0*/  LDC.64 R14, c[0x0][0x628] ;  /* 0x00018a00ff0e7b82 */ /* 0x000e220000000a00 */
[----:B------:R-:W-:Y:S02]  /*06c0*/  IMAD.MOV.U32 R6, RZ, RZ, R12 ;  /* 0x000000ffff067224 */ /* 0x000fe400078e000c */
[----:B------:R-:W-:-:S05]  /*06d0*/  IMAD.MOV.U32 R7, RZ, RZ, R20 ;  /* 0x000000ffff077224 */ /* 0x000fca00078e0014 */
[----:B------:R-:W1:Y:S08]  /*06e0*/  LDC R0, c[0x0][0x630] ;  /* 0x00018c00ff007b82 */ /* 0x000e700000000800 */
[----:B------:R-:W2:Y:S01]  /*06f0*/  LDC.64 R16, c[0x0][0x620] ;  /* 0x00018800ff107b82 */ /* 0x000ea20000000a00 */
[----:B0-----:R-:W-:-:S04]  /*0700*/  ISETP.NE.U32.AND P0, PT, R14, RZ, PT ;  /* 0x000000ff0e00720c */ /* 0x001fc80003f05070 */
[----:B------:R-:W-:-:S13]  /*0710*/  ISETP.NE.AND.EX P0, PT, R15, RZ, PT, P0 ;  /* 0x000000ff0f00720c */ /* 0x000fda0003f05300 */
[----:B-12---:R-:W-:Y:S05]  /*0720*/  @!P0 BRA `(.L_x_5) ;  /* 0x0000000000288947 */ /* 0x006fea0003800000 */
[----:B------:R-:W0:Y:S02]  /*0730*/  LDC R5, c[0x0][0x634] ;  /* 0x00018d00ff057b82 */ /* 0x000e240000000800 */
[----:B0-----:R-:W-:-:S05]  /*0740*/  IADD3 R5, P0, R12, R5, RZ ;  /* 0x000000050c057210 */ /* 0x001fca0007f1e0ff */
[----:B------:R-:W-:-:S04]  /*0750*/  IMAD.X R13, RZ, RZ, R20, P0 ;  /* 0x000000ffff0d7224 */ /* 0x000fc800000e0614 */
[----:B------:R-:W-:-:S04]  /*0760*/  IMAD.WIDE.U32 R6, R13, R14, RZ ;  /* 0x0000000e0d067225 */ /* 0x000fc800078e00ff */
[----:B------:R-:W-:-:S04]  /*0770*/  IMAD.WIDE.U32 R8, P0, R5, R15, R6 ;  /* 0x0000000f05087225 */ /* 0x000fc80007800006 */
[----:B------:R-:W-:-:S04]  /*0780*/  IMAD.WIDE.U32 R6, R5, R14, RZ ;  /* 0x0000000e05067225 */ /* 0x000fc800078e00ff */
[----:B------:R-:W-:Y:S01]  /*0790*/  IMAD.X R11, RZ, RZ, RZ, P0 ;  /* 0x000000ffff0b7224 */ /* 0x000fe200000e06ff */
[----:B------:R-:W-:Y:S01]  /*07a0*/  IADD3 RZ, P0, R7, R8, RZ ;  /* 0x0000000807ff7210 */ /* 0x000fe20007f1e0ff */
[----:B------:R-:W-:-:S04]  /*07b0*/  IMAD.MOV.U32 R10, RZ, RZ, R9 ;  /* 0x000000ffff0a7224 */ /* 0x000fc800078e0009 */
[----:B------:R-:W-:-:S08]  /*07c0*/  IMAD.WIDE.U32.X R6, R13, R15, R10, P0 ;  /* 0x0000000f0d067225 */ /* 0x000fd000000e040a */
.L_x_5:
[-CC-:B------:R-:W-:Y:S01]  /*07d0*/  SHF.R.U64 R22, R6, R0.reuse, R7.reuse ;  /* 0x0000000006167219 */ /* 0x180fe20000001207 */
[----:B------:R-:W0:Y:S01]  /*07e0*/  LDC R10, c[0x0][0x618] ;  /* 0x00018600ff0a7b82 */ /* 0x000e220000000800 */
[----:B------:R-:W-:Y:S01]  /*07f0*/  SHF.R.U32.HI R3, RZ, R0, R7 ;  /* 0x00000000ff037219 */ /* 0x000fe20000011607 */
[----:B------:R-:W-:Y:S01]  /*0800*/  IMAD.MOV.U32 R7, RZ, RZ, R20 ;  /* 0x000000ffff077224 */ /* 0x000fe200078e0014 */
[----:B------:R-:W-:Y:S01]  /*0810*/  IADD3 R5, P0, RZ, -R22, RZ ;  /* 0x80000016ff057210 */ /* 0x000fe20007f1e0ff */
[----:B------:R-:W-:Y:S01]  /*0820*/  ULDC UR4, c[0x0][0x150] ;  /* 0x0000540000047ab9 */ /* 0x000fe20000000800 */
[----:B------:R-:W-:Y:S01]  /*0830*/  I2FP.F32.U32 R0, R2 ;  /* 0x0000000200007245 */ /* 0x000fe20000201000 */
[----:B------:R-:W-:Y:S02]  /*0840*/  IMAD.MOV.U32 R6, RZ, RZ, R12 ;  /* 0x000000ffff067224 */ /* 0x000fe400078e000c */
[----:B------:R-:W1:Y:S01]  /*0850*/  LDC.64 R20, c[0x0][0x640] ;  /* 0x00019000ff147b82 */ /* 0x000e620000000a00 */
[----:B------:R-:W-:-:S02]  /*0860*/  IMAD.X R9, RZ, RZ, ~R3, P0 ;  /* 0x000000ffff097224 */ /* 0x000fc400000e0e03 */
[----:B------:R-:W-:Y:S01]  /*0870*/  FMUL R0, R0, UR4 ;  /* 0x0000000400007c20 */ /* 0x000fe20008400000 */
[----:B------:R-:W-:Y:S01]  /*0880*/  IMAD.WIDE.U32 R6, R5, R16, R6 ;  /* 0x0000001005067225 */ /* 0x000fe200078e0006 */
[----:B------:R-:W-:-:S03]  /*0890*/  ULDC UR4, c[0x0][0x154] ;  /* 0x0000550000047ab9 */ /* 0x000fc60000000800 */
[----:B------:R-:W-:Y:S01]  /*08a0*/  IMAD R8, R9, R16, RZ ;  /* 0x0000001009087224 */ /* 0x000fe200078e02ff */
[----:B------:R-:W2:Y:S01]  /*08b0*/  LDC R3, c[0x0][0x144] ;  /* 0x00005100ff037b82 */ /* 0x000ea20000000800 */
[----:B------:R-:W3:Y:S01]  /*08c0*/  F2I.U32.TRUNC.NTZ R0, R0 ;  /* 0x0000000000007305 */ /* 0x000ee2000020f000 */
[----:B------:R-:W-:Y:S02]  /*08d0*/  IMAD.MOV.U32 R9, RZ, RZ, -0x1 ;  /* 0xffffffffff097424 */ /* 0x000fe400078e00ff */
[----:B------:R-:W-:-:S04]  /*08e0*/  IMAD R5, R5, R17, R8 ;  /* 0x0000001105057224 */ /* 0x000fc800078e0208 */
[----:B------:R-:W4:Y:S01]  /*08f0*/  LDC R14, c[0x0][0x608] ;  /* 0x00018200ff0e7b82 */ /* 0x000f220000000800 */
[----:B------:R-:W-:Y:S01]  /*0900*/  IMAD.IADD R7, R7, 0x1, R5 ;  /* 0x0000000107077824 */ /* 0x000fe200078e0205 */
[----:B------:R-:W-:-:S04]  /*0910*/  I2FP.F32.U32 R5, R4 ;  /* 0x0000000400057245 */ /* 0x000fc80000201000 */
[-CC-:B0-----:R-:W-:Y:S02]  /*0920*/  SHF.R.U64 R12, R6, R10.reuse, R7.reuse ;  /* 0x0000000a060c7219 */ /* 0x181fe40000001207 */
[----:B------:R-:W0:Y:S01]  /*0930*/  LDC R8, c[0x0][0x658] ;  /* 0x00019600ff087b82 */ /* 0x000e220000000800 */
[----:B-1----:R-:W-:Y:S01]  /*0940*/  ISETP.NE.U32.AND P0, PT, R20, RZ, PT ;  /* 0x000000ff1400720c */ /* 0x002fe20003f05070 */
[----:B---3--:R-:W-:Y:S01]  /*0950*/  IMAD.MOV R6, RZ, RZ, -R0 ;  /* 0x000000ffff067224 */ /* 0x008fe200078e0a00 */
[----:B------:R-:W-:Y:S02]  /*0960*/  SHF.R.U32.HI R7, RZ, R10, R7 ;  /* 0x0000000aff077219 */ /* 0x000fe40000011607 */
[----:B------:R-:W-:-:S03]  /*0970*/  ISETP.NE.AND.EX P0, PT, R21, RZ, PT, P0 ;  /* 0x000000ff1500720c */ /* 0x000fc60003f05300 */
[----:B------:R-:W1:Y:S01]  /*0980*/  LDC R13, c[0x0][0x148] ;  /* 0x00005200ff0d7b82 */ /* 0x000e620000000800 */
[----:B--2---:R-:W-:Y:S02]  /*0990*/  IMAD R0, R3, R6, R2 ;  /* 0x0000000603007224 */ /* 0x004fe400078e0202 */
[----:B------:R-:W-:-:S04]  /*09a0*/  FMUL R3, R5, UR4 ;  /* 0x0000000405037c20 */ /* 0x000fc80008400000 */
[----:B------:R2:W3:Y:S01]  /*09b0*/  F2I.U32.TRUNC.NTZ R11, R3 ;  /* 0x00000003000b7305 */ /* 0x0004e2000020f000 */
[----:B------:R-:W1:Y:S01]  /*09c0*/  LDC R17, c[0x0][0x600] ;  /* 0x00018000ff117b82 */ /* 0x000e620000000800 */
[-CC-:B----4-:R-:W-:Y:S02]  /*09d0*/  SHF.R.U64 R25, R12, R14.reuse, R7.reuse ;  /* 0x0000000e0c197219 */ /* 0x190fe40000001207 */
[----:B------:R-:W-:Y:S01]  /*09e0*/  SHF.R.U32.HI R5, RZ, R14, R7 ;  /* 0x0000000eff057219 */ /* 0x000fe20000011607 */
[----:B------:R-:W-:-:S04]  /*09f0*/  IMAD.MOV.U32 R7, RZ, RZ, 0x1 ;  /* 0x00000001ff077424 */ /* 0x000fc800078e00ff */
[----:B------:R-:W4:Y:S01]  /*0a00*/  LDC R16, c[0x0][0x648] ;  /* 0x00019200ff107b82 */ /* 0x000f220000000800 */
[-C--:B0-----:R-:W-:Y:S02]  /*0a10*/  SHF.L.U32 R2, R9, R8.reuse, RZ ;  /* 0x0000000809027219 */ /* 0x081fe400000006ff */
[-CC-:B------:R-:W-:Y:S02]  /*0a20*/  SHF.R.U64 R14, R25, R8.reuse, R5.reuse ;  /* 0x00000008190e7219 */ /* 0x180fe40000001205 */
[----:B------:R-:W-:Y:S02]  /*0a30*/  SHF.R.U32.HI R15, RZ, R8, R5 ;  /* 0x00000008ff0f7219 */ /* 0x000fe40000011605 */
[----:B------:R-:W-:Y:S01]  /*0a40*/  LOP3.LUT R10, RZ, R2, RZ, 0x33, !PT ;  /* 0x00000002ff0a7212 */ /* 0x000fe200078e33ff */
[----:B------:R-:W0:Y:S01]  /*0a50*/  LDC R23, c[0x0][0x638] ;  /* 0x00018e00ff177b82 */ /* 0x000e220000000800 */
[----:B------:R-:W-:Y:S01]  /*0a60*/  SHF.L.U32 R5, R7, R8, RZ ;  /* 0x0000000807057219 */ /* 0x000fe200000006ff */
[----:B------:R-:W-:-:S02]  /*0a70*/  IMAD.MOV.U32 R2, RZ, RZ, R14 ;  /* 0x000000ffff027224 */ /* 0x000fc400078e000e */
[----:B--2---:R-:W-:-:S04]  /*0a80*/  IMAD.MOV.U32 R3, RZ, RZ, R15 ;  /* 0x000000ffff037224 */ /* 0x004fc800078e000f */
[----:B------:R-:W2:Y:S01]  /*0a90*/  LDC R18, c[0x0][0x610] ;  /* 0x00018400ff127b82 */ /* 0x000ea20000000800 */
[----:B---3--:R-:W-:Y:S05]  /*0aa0*/  @!P0 BRA `(.L_x_6) ;  /* 0x0000000000288947 */ /* 0x008fea0003800000 */
[----:B------:R-:W3:Y:S02]  /*0ab0*/  LDC R9, c[0x0][0x64c] ;  /* 0x00019300ff097b82 */ /* 0x000ee40000000800 */
[----:B---3--:R-:W-:-:S05]  /*0ac0*/  IADD3 R9, P0, R14, R9, RZ ;  /* 0x000000090e097210 */ /* 0x008fca0007f1e0ff */
        /* <DEDUP_REMOVED lines=8> */
.L_x_6:
[----:B----4-:R-:W-:Y:S01]  /*0b50*/  SHF.R.U64 R2, R2, R16, R3 ;  /* 0x0000001002027219 */ /* 0x010fe20000001203 */
[----:B-1----:R-:W-:Y:S01]  /*0b60*/  VIADD R3, R17, 0xffffffff ;  /* 0xffffffff11037836 */ /* 0x002fe20000000000 */
[----:B------:R-:W-:Y:S01]  /*0b70*/  LOP3.LUT R10, R25, R10, RZ, 0xc0, !PT ;  /* 0x0000000a190a7212 */ /* 0x000fe200078ec0ff */
[----:B------:R-:W-:Y:S02]  /*0b80*/  IMAD.MOV R11, RZ, RZ, -R11 ;  /* 0x000000ffff0b7224 */ /* 0x000fe400078e0a0b */
[----:B------:R-:W-:Y:S01]  /*0b90*/  IMAD.MOV R6, RZ, RZ, -R2 ;  /* 0x000000ffff067224 */ /* 0x000fe200078e0a02 */
[----:B------:R-:W-:Y:S01]  /*0ba0*/  LOP3.LUT R3, R12, R3, RZ, 0xc0, !PT ;  /* 0x000000030c037212 */ /* 0x000fe200078ec0ff */
[----:B------:R-:W-:Y:S02]  /*0bb0*/  IMAD R5, R5, R2, R10 ;  /* 0x0000000205057224 */ /* 0x000fe400078e020a */
[----:B------:R-:W-:Y:S02]  /*0bc0*/  @P3 IMAD R0, R13, R11, R4 ;  /* 0x0000000b0d003224 */ /* 0x000fe400078e0204 */
[----:B0-----:R-:W-:-:S02]  /*0bd0*/  IMAD R2, R6, R23, R14 ;  /* 0x0000001706027224 */ /* 0x001fc400078e020e */
[----:B--2---:R-:W-:Y:S02]  /*0be0*/  IMAD R18, R5, R18, R0 ;  /* 0x0000001205127224 */ /* 0x004fe400078e0200 */
[----:B------:R-:W-:Y:S02]  /*0bf0*/  IMAD R3, R2, R17, R3 ;  /* 0x0000001102037224 */ /* 0x000fe400078e0203 */
[----:B------:R-:W-:Y:S02]  /*0c00*/  IMAD.MOV.U32 R0, RZ, RZ, 0x1 ;  /* 0x00000001ff007424 */ /* 0x000fe400078e00ff */
[----:B------:R-:W-:Y:S01]  /*0c10*/  IMAD.MOV.U32 R17, RZ, RZ, R22 ;  /* 0x000000ffff117224 */ /* 0x000fe200078e0016 */
[----:B------:R-:W-:Y:S02]  /*0c20*/  SEL R16, R3, R18, !P3 ;  /* 0x0000001203107207 */ /* 0x000fe40005800000 */
[----:B------:R-:W-:-:S07]  /*0c30*/  SEL R18, R18, R3, !P3 ;  /* 0x0000000312127207 */ /* 0x000fce0005800000 */
.L_x_4:
[----:B------:R-:W-:-:S08]  /*0c40*/  NOP ;  /* 0x0000000000007918 */ /* 0x000fd00000000000 */
[----:B------:R-:W0:Y:S02]  /*0c50*/  USETMAXREG.TRY_ALLOC.CTAPOOL UP0, 0xe8 ;  /* 0x000000e8000079c8 */ /* 0x000e240008000600 */
[----:B0-----:R-:W-:-:S13]  /*0c60*/  PLOP3.LUT P0, PT, PT, PT, UP0, 0x80, 0x0 ;  /* 0x000000000000781c */ /* 0x001fda0003f0f008 */
[----:B------:R-:W-:Y:S05]  /*0c70*/  @!P0 BRA `(.L_x_4) ;  /* 0xfffffffc00f08947 */ /* 0x000fea000383ffff */
[----:B------:R-:W-:Y:S01]  /*0c80*/  ULDC.64 UR4, c[0x0][0x598] ;  /* 0x0001660000047ab9 */ /* 0x000fe20000000a00 */
[----:B------:R-:W-:Y:S01]  /*0c90*/  ULDC.64 UR36, c[0x0][0x208] ;  /* 0x0000820000247ab9 */ /* 0x000fe20000000a00 */
[----:B------:R-:W-:-:S04]  /*0ca0*/  ISETP.NE.U32.AND P0, PT, RZ, UR4, PT ;  /* 0x00000004ff007c0c */ /* 0x000fc8000bf05070 */
[----:B------:R-:W-:-:S13]  /*0cb0*/  ISETP.NE.AND.EX P0, PT, RZ, UR5, PT, P0 ;  /* 0x00000005ff007c0c */ /* 0x000fda000bf05300 */
[----:B------:R-:W-:Y:S05]  /*0cc0*/  @!P0 BRA `(.L_x_7) ;  /* 0x00000000001c8947 */ /* 0x000fea0003800000 */
[----:B------:R-:W0:Y:S02]  /*0cd0*/  LDC.64 R2, c[0x0][0x598] ;  /* 0x00016600ff027b82 */ /* 0x000e240000000a00 */
[----:B0-----:R-:W2:Y:S02]  /*0ce0*/  LDG.E.64 R2, desc[UR36][R2.64] ;  /* 0x0000002402027981 */ /* 0x001ea4000c1e1b00 */
[----:B--2---:R-:W-:-:S04]  /*0cf0*/  ISETP.NE.U32.AND P0, PT, R2, RZ, PT ;  /* 0x000000ff0200720c */ /* 0x004fc80003f05070 */
[----:B------:R-:W-:-:S13]  /*0d00*/  ISETP.NE.AND.EX P0, PT, R3, RZ, PT, P0 ;  /* 0x000000ff0300720c */ /* 0x000fda0003f05300 */
[----:B------:R-:W-:Y:S05]  /*0d10*/  @!P0 BRA `(.L_x_7) ;  /* 0x0000000000088947 */ /* 0x000fea0003800000 */
[----:B------:R0:W5:Y:S01]  /*0d20*/  LD.E R23, desc[UR36][R2.64] ;  /* 0x0000002402177980 */ /* 0x000162000c101900 */
[----:B------:R-:W-:Y:S05]  /*0d30*/  BRA `(.L_x_8) ;  /* 0x0000000000247947 */ /* 0x000fea0003800000 */
.L_x_7:
[----:B------:R-:W-:Y:S02]  /*0d40*/  ULDC.64 UR4, c[0x0][0x588] ;  /* 0x0001620000047ab9 */ /* 0x000fe40000000a00 */
[----:B------:R-:W-:-:S04]  /*0d50*/  ISETP.NE.U32.AND P0, PT, RZ, UR4, PT ;  /* 0x00000004ff007c0c */ /* 0x000fc8000bf05070 */
[----:B------:R-:W-:-:S13]  /*0d60*/  ISETP.NE.AND.EX P0, PT, RZ, UR5, PT, P0 ;  /* 0x00000005ff007c0c */ /* 0x000fda000bf05300 */
[----:B------:R-:W-:Y:S05]  /*0d70*/  @!P0 BRA `(.L_x_9) ;  /* 0x00000000000c8947 */ /* 0x000fea0003800000 */
[----:B------:R-:W0:Y:S02]  /*0d80*/  LDC.64 R2, c[0x0][0x588] ;  /* 0x00016200ff027b82 */ /* 0x000e240000000a00 */
[----:B0-----:R1:W5:Y:S01]  /*0d90*/  LDG.E R23, desc[UR36][R2.64] ;  /* 0x0000002402177981 */ /* 0x001362000c1e1900 */
[----:B------:R-:W-:Y:S05]  /*0da0*/  BRA `(.L_x_8) ;  /* 0x0000000000087947 */ /* 0x000fea0003800000 */
.L_x_9:
[----:B------:R-:W-:Y:S02]  /*0db0*/  ULDC UR4, c[0x0][0x580] ;  /* 0x0001600000047ab9 */ /* 0x000fe40000000800 */
[----:B------:R-:W-:-:S07]  /*0dc0*/  IMAD.U32 R23, RZ, RZ, UR4 ;  /* 0x00000004ff177e24 */ /* 0x000fce000f8e00ff */
.L_x_8:
[----:B------:R-:W-:Y:S02]  /*0dd0*/  ULDC.64 UR4, c[0x0][0x5a0] ;  /* 0x0001680000047ab9 */ /* 0x000fe40000000a00 */
[----:B------:R-:W-:-:S04]  /*0de0*/  ISETP.NE.U32.AND P0, PT, RZ, UR4, PT ;  /* 0x00000004ff007c0c */ /* 0x000fc8000bf05070 */
[----:B------:R-:W-:-:S13]  /*0df0*/  ISETP.NE.AND.EX P0, PT, RZ, UR5, PT, P0 ;  /* 0x00000005ff007c0c */ /* 0x000fda000bf05300 */
[----:B------:R-:W-:Y:S05]  /*0e00*/  @!P0 BRA `(.L_x_10) ;  /* 0x00000000001c8947 */ /* 0x000fea0003800000 */
[----:B01----:R-:W0:Y:S02]  /*0e10*/  LDC.64 R2, c[0x0][0x5a0] ;  /* 0x00016800ff027b82 */ /* 0x003e240000000a00 */
[----:B0-----:R-:W2:Y:S02]  /*0e20*/  LDG.E.64 R2, desc[UR36][R2.64] ;  /* 0x0000002402027981 */ /* 0x001ea4000c1e1b00 */
[----:B--2---:R-:W-:-:S04]  /*0e30*/  ISETP.NE.U32.AND P0, PT, R2, RZ, PT ;  /* 0x000000ff0200720c */ /* 0x004fc80003f05070 */
[----:B------:R-:W-:-:S13]  /*0e40*/  ISETP.NE.AND.EX P0, PT, R3, RZ, PT, P0 ;  /* 0x000000ff0300720c */ /* 0x000fda0003f05300 */
[----:B------:R-:W-:Y:S05]  /*0e50*/  @!P0 BRA `(.L_x_10) ;  /* 0x0000000000088947 */ /* 0x000fea0003800000 */
[----:B------:R0:W5:Y:S01]  /*0e60*/  LD.E R22, desc[UR36][R2.64] ;  /* 0x0000002402167980 */ /* 0x000162000c101900 */
[----:B------:R-:W-:Y:S05]  /*0e70*/  BRA `(.L_x_11) ;  /* 0x0000000000247947 */ /* 0x000fea0003800000 */
.L_x_10:
[----:B------:R-:W-:Y:S02]  /*0e80*/  ULDC.64 UR4, c[0x0][0x590] ;  /* 0x0001640000047ab9 */ /* 0x000fe40000000a00 */
[----:B------:R-:W-:-:S04]  /*0e90*/  ISETP.NE.U32.AND P0, PT, RZ, UR4, PT ;  /* 0x00000004ff007c0c */ /* 0x000fc8000bf05070 */
[----:B------:R-:W-:-:S13]  /*0ea0*/  ISETP.NE.AND.EX P0, PT, RZ, UR5, PT, P0 ;  /* 0x00000005ff007c0c */ /* 0x000fda000bf05300 */
[----:B------:R-:W-:Y:S05]  /*0eb0*/  @!P0 BRA `(.L_x_12) ;  /* 0x00000000000c8947 */ /* 0x000fea0003800000 */
[----:B01----:R-:W0:Y:S02]  /*0ec0*/  LDC.64 R2, c[0x0][0x590] ;  /* 0x00016400ff027b82 */ /* 0x003e240000000a00 */
[----:B0-----:R1:W5:Y:S01]  /*0ed0*/  LDG.E R22, desc[UR36][R2.64] ;  /* 0x0000002402167981 */ /* 0x001362000c1e1900 */
[----:B------:R-:W-:Y:S05]  /*0ee0*/  BRA `(.L_x_11) ;  /* 0x0000000000087947 */ /* 0x000fea0003800000 */
.L_x_12:
[----:B------:R-:W-:Y:S02]  /*0ef0*/  ULDC UR4, c[0x0][0x584] ;  /* 0x0001610000047ab9 */ /* 0x000fe40000000800 */
[----:B------:R-:W-:-:S07]  /*0f00*/  IMAD.U32 R22, RZ, RZ, UR4 ;  /* 0x00000004ff167e24 */ /* 0x000fce000f8e00ff */
.L_x_11:
[----:B------:R-:W-:-:S13]  /*0f10*/  LOP3.LUT P0, RZ, R0, 0xff, RZ, 0xc0, !PT ;  /* 0x000000ff00ff7812 */ /* 0x000fda000780c0ff */
[----:B------:R-:W-:Y:S05]  /*0f20*/  @!P0 EXIT ;  /* 0x000000000000894d */ /* 0x000fea0003800000 */
[----:B01----:R-:W2:Y:S01]  /*0f30*/  LDL R2, [R1+0x14] ;  /* 0x0000140001027983 */ /* 0x003ea20000100800 */
[----:B------:R-:W-:Y:S01]  /*0f40*/  ULDC UR4, c[0x0][0x28c] ;  /* 0x0000a30000047ab9 */ /* 0x000fe20000000800 */
[----:B------:R-:W-:Y:S01]  /*0f50*/  UMOV UR38, URZ ;  /* 0x0000003f00267c82 */ /* 0x000fe20008000000 */
[----:B------:R-:W-:Y:S01]  /*0f60*/  UIADD3 UR4, UR4, 0x1f, URZ ;  /* 0x0000001f04047890 */ /* 0x000fe2000fffe03f */
[----:B------:R-:W-:-:S03]  /*0f70*/  UMOV UR39, URZ ;  /* 0x0000003f00277c82 */ /* 0x000fc60008000000 */
[----:B------:R-:W-:-:S04]  /*0f80*/  USHF.R.S32.HI UR5, URZ, 0x1f, UR4 ;  /* 0x0000001f3f057899 */ /* 0x000fc80008011404 */
[----:B------:R-:W-:-:S04]  /*0f90*/  ULEA.HI UR5, UR5, UR4, URZ, 0x5 ;  /* 0x0000000405057291 */ /* 0x000fc8000f8f283f */
[----:B------:R-:W-:Y:S01]  /*0fa0*/  USHF.R.S32.HI UR40, URZ, 0x5, UR5 ;  /* 0x000000053f287899 */ /* 0x000fe20008011405 */
[----:B--2---:R-:W-:-:S11]  /*0fb0*/  LOP3.LUT R168, R2, 0x1, RZ, 0xfc, !PT ;  /* 0x0000000102a87812 */ /* 0x004fd600078efcff */
.L_x_295:
[----:B------:R-:W0:Y:S01]  /*0fc0*/  S2R R3, SR_CgaCtaId ;  /* 0x0000000000037919 */ /* 0x000e220000008800 */
[----:B------:R-:W-:-:S04]  /*0fd0*/  MOV R0, 0x400 ;  /* 0x0000040000007802 */ /* 0x000fc80000000f00 */
[----:B0-----:R-:W-:-:S05]  /*0fe0*/  LEA R24, R3, R0, 0x18 ;  /* 0x0000000003187211 */ /* 0x001fca00078ec0ff */
[----:B------:R-:W-:-:S05]  /*0ff0*/  VIADD R0, R24, 0x800 ;  /* 0x0000080018007836 */ /* 0x000fca0000000000 */
[----:B------:R-:W-:-:S13]  /*1000*/  LOP3.LUT P0, RZ, R0, 0x9f, RZ, 0xc0, !PT ;  /* 0x0000009f00ff7812 */ /* 0x000fda000780c0ff */
[----:B-1-345:R-:W-:Y:S05]  /*1010*/  @!P0 BRA `(.L_x_13) ;  /* 0x0000000000408947 */ /* 0x03afea0003800000 */
[----:B------:R-:W-:Y:S01]  /*1020*/  MOV R0, 0x0 ;  /* 0x0000000000007802 */ /* 0x000fe20000000f00 */
[----:B------:R-:W-:Y:S01]  /*1030*/  ULDC.64 UR4, c[0x4][0x70] ;  /* 0x01001c0000047ab9 */ /* 0x000fe20000000a00 */
[----:B------:R-:W-:Y:S01]  /*1040*/  ULDC.64 UR6, c[0x4][0x8] ;  /* 0x0100020000067ab9 */ /* 0x000fe20000000a00 */
[----:B------:R-:W-:Y:S01]  /*1050*/  IMAD.U32 R4, RZ, RZ, UR4 ;  /* 0x00000004ff047e24 */ /* 0x000fe2000f8e00ff */
[----:B------:R0:W1:Y:S01]  /*1060*/  LDC.64 R2, c[0x4][R0] ;  /* 0x0100000000027b82 */ /* 0x0000620000000a00 */
[----:B------:R-:W-:Y:S01]  /*1070*/  IMAD.U32 R5, RZ, RZ, UR5 ;  /* 0x00000005ff057e24 */ /* 0x000fe2000f8e00ff */
[----:B------:R-:W-:Y:S01]  /*1080*/  ULDC.64 UR4, c[0x4][0x78] ;  /* 0x01001e0000047ab9 */ /* 0x000fe20000000a00 */
[----:B------:R-:W-:Y:S02]  /*1090*/  IMAD.U32 R10, RZ, RZ, UR6 ;  /* 0x00000006ff0a7e24 */ /* 0x000fe4000f8e00ff */
[----:B------:R-:W-:Y:S02]  /*10a0*/  IMAD.U32 R6, RZ, RZ, UR4 ;  /* 0x00000004ff067e24 */ /* 0x000fe4000f8e00ff */
[----:B------:R-:W-:-:S02]  /*10b0*/  IMAD.U32 R7, RZ, RZ, UR5 ;  /* 0x00000005ff077e24 */ /* 0x000fc4000f8e00ff */
[----:B------:R-:W-:Y:S02]  /*10c0*/  IMAD.U32 R11, RZ, RZ, UR7 ;  /* 0x00000007ff0b7e24 */ /* 0x000fe4000f8e00ff */
[----:B------:R-:W-:Y:S02]  /*10d0*/  IMAD.MOV.U32 R8, RZ, RZ, 0x70 ;  /* 0x00000070ff087424 */ /* 0x000fe400078e00ff */
[----:B------:R-:W-:Y:S02]  /*10e0*/  IMAD.MOV.U32 R12, RZ, RZ, 0x1 ;  /* 0x00000001ff0c7424 */ /* 0x000fe400078e00ff */
[----:B0-----:R-:W-:-:S07]  /*10f0*/  IMAD.MOV.U32 R13, RZ, RZ, RZ ;  /* 0x000000ffff0d7224 */ /* 0x001fce00078e00ff */
[----:B------:R-:W-:-:S07]  /*1100*/  LEPC R20, `(.L_x_13) ;  /* 0x000000001014794e */ /* 0x000fce0000000000 */
[----:B-1---5:R-:W-:Y:S05]  /*1110*/  CALL.ABS.NOINC R2 ;  /* 0x0000000002007343 */ /* 0x022fea0003c00000 */
.L_x_13:
[----:B------:R-:W-:-:S05]  /*1120*/  VIADD R28, R24, 0x20800 ;  /* 0x00020800181c7836 */ /* 0x000fca0000000000 */
[----:B------:R-:W-:-:S13]  /*1130*/  LOP3.LUT P0, RZ, R28, 0x3ff, RZ, 0xc0, !PT ;  /* 0x000003ff1cff7812 */ /* 0x000fda000780c0ff */
[----:B------:R-:W-:Y:S05]  /*1140*/  @!P0 BRA `(.L_x_14) ;  /* 0x00000000007c8947 */ /* 0x000fea0003800000 */
        /* <DEDUP_REMOVED lines=16> */
.L_x_15:
[----:B------:R-:W0:Y:S01]  /*1250*/  LDC.64 R2, c[0x4][R2] ;  /* 0x0100000002027b82 */ /* 0x000e220000000a00 */
[----:B------:R-:W-:Y:S01]  /*1260*/  ULDC.64 UR4, c[0x4][0x70] ;  /* 0x01001c0000047ab9 */ /* 0x000fe20000000a00 */
[----:B------:R-:W-:Y:S01]  /*1270*/  ULDC.64 UR6, c[0x4][0x10] ;  /* 0x0100040000067ab9 */ /* 0x000fe20000000a00 */
[----:B------:R-:W-:Y:S02]  /*1280*/  IMAD.U32 R4, RZ, RZ, UR4 ;  /* 0x00000004ff047e24 */ /* 0x000fe4000f8e00ff */
        /* <DEDUP_REMOVED lines=8> */
[----:B------:R-:W-:-:S07]  /*1310*/  IMAD.MOV.U32 R13, RZ, RZ, RZ ;  /* 0x000000ffff0d7224 */ /* 0x000fce00078e00ff */
[----:B------:R-:W-:-:S07]  /*1320*/  LEPC R20, `(.L_x_14) ;  /* 0x000000001014794e */ /* 0x000fce0000000000 */
[----:B0-----:R-:W-:Y:S05]  /*1330*/  CALL.ABS.NOINC R2 ;  /* 0x0000000002007343 */ /* 0x001fea0003c00000 */
.L_x_14:
[----:B------:R-:W0:Y:S01]  /*1340*/  S2R R2, SR_TID.X ;  /* 0x0000000000027919 */ /* 0x000e220000002100 */
[----:B------:R-:W-:Y:S01]  /*1350*/  UMOV UR4, 0xffffffff ;  /* 0xffffffff00047882 */ /* 0x000fe20000000000 */
[----:B------:R-:W-:Y:S02]  /*1360*/  ISETP.NE.AND P0, PT, R168, 0x3, PT ;  /* 0x00000003a800780c */ /* 0x000fe40003f05270 */
[----:B0-----:R-:W-:-:S04]  /*1370*/  LOP3.LUT R13, R2, 0x80, RZ, 0xc0, !PT ;  /* 0x00000080020d7812 */ /* 0x001fc800078ec0ff */
[----:B------:R-:W-:Y:S01]  /*1380*/  SHF.R.U32.HI R13, RZ, 0x7, R13 ;  /* 0x00000007ff0d7819 */ /* 0x000fe2000001160d */
[----:B------:R-:W-:Y:S06]  /*1390*/  BRA.DIV UR4, `(.L_x_16) ;  /* 0x000000ca04207947 */ /* 0x000fec000b800000 */
.L_x_323:
[----:B------:R-:W-:Y:S05]  /*13a0*/  @!P0 BRA `(.L_x_17) ;  /* 0x0000000000048947 */ /* 0x000fea0003800000 */
[----:B------:R-:W-:Y:S01]  /*13b0*/  BPT.TRAP 0x1 ;  /* 0x000000040000795c */ /* 0x000fe20000300000 */
.L_x_17:
[----:B------:R-:W-:Y:S02]  /*13c0*/  IMAD.U32 R0, RZ, RZ, UR38 ;  /* 0x00000026ff007e24 */ /* 0x000fe4000f8e00ff */
[----:B------:R-:W-:-:S03]  /*13d0*/  IMAD.U32 R3, RZ, RZ, UR39 ;  /* 0x00000027ff037e24 */ /* 0x000fc6000f8e00ff */
[----:B------:R-:W-:Y:S01]  /*13e0*/  SHF.L.U32 R0, R0, 0x1f, RZ ;  /* 0x0000001f00007819 */ /* 0x000fe200000006ff */
[----:B------:R-:W-:-:S04]  /*13f0*/  IMAD R3, R3, 0x8, R24 ;  /* 0x0000000803037824 */ /* 0x000fc800078e0218 */
[----:B------:R0:W1:Y:S01]  /*1400*/  SYNCS.PHASECHK.TRANS64.TRYWAIT P1, [R3+URZ], R0 ;  /* 0x00000000030075a7 */ /* 0x000062000802017f */
[----:B------:R-:W-:Y:S05]  /*1410*/  @!P0 BRA `(.L_x_18) ;  /* 0x0000000000048947 */ /* 0x000fea0003800000 */
[----:B------:R-:W-:Y:S01]  /*1420*/  BPT.TRAP 0x1 ;  /* 0x000000040000795c */ /* 0x000fe20000300000 */
.L_x_18:
[----:B-1----:R-:W-:Y:S05]  /*1430*/  @P1 BRA `(.L_x_19) ;  /* 0x0000000000081947 */ /* 0x002fea0003800000 */
[----:B------:R-:W1:Y:S02]  /*1440*/  SYNCS.PHASECHK.TRANS64.TRYWAIT P1, [R3+URZ], R0 ;  /* 0x00000000030075a7 */ /* 0x000e64000802017f */
[----:B-1----:R-:W-:Y:S05]  /*1450*/  @!P1 BRA `(.L_x_20) ;  /* 0x000000c8000c9947 */ /* 0x002fea0003800000 */
.L_x_19:
[----:B------:R-:W-:-:S04]  /*1460*/  UIADD3 UR4, UR39, 0x1, URZ ;  /* 0x0000000127047890 */ /* 0x000fc8000fffe03f */
[----:B------:R-:W-:Y:S02]  /*1470*/  UISETP.NE.AND UP0, UPT, UR4, 0x4, UPT ;  /* 0x000000040400788c */ /* 0x000fe4000bf05270 */
[----:B------:R-:W-:Y:S02]  /*1480*/  IMAD.U32 R2, RZ, RZ, UR4 ;  /* 0x00000004ff027e24 */ /* 0x000fe4000f8e00ff */
[----:B------:R-:W-:Y:S02]  /*1490*/  USEL UR4, URZ, 0x1, UP0 ;  /* 0x000000013f047887 */ /* 0x000fe40008000000 */
[----:B------:R-:W-:Y:S02]  /*14a0*/  PLOP3.LUT P1, PT, PT, PT, UP0, 0x80, 0x0 ;  /* 0x000000000000781c */ /* 0x000fe40003f2f008 */
[----:B------:R-:W-:Y:S02]  /*14b0*/  ULOP3.LUT UR4, UR38, UR4, URZ, 0x3c, !UPT ;  /* 0x0000000426047292 */ /* 0x000fe4000f8e3c3f */
[----:B------:R-:W-:-:S04]  /*14c0*/  SEL R2, R2, RZ, P1 ;  /* 0x000000ff02027207 */ /* 0x000fc80000800000 */
[----:B------:R-:W-:Y:S01]  /*14d0*/  IMAD.U32 R14, RZ, RZ, UR4 ;  /* 0x00000004ff0e7e24 */ /* 0x000fe2000f8e00ff */
[----:B------:R-:W-:Y:S06]  /*14e0*/  @!P0 BRA `(.L_x_21) ;  /* 0x0000000000048947 */ /* 0x000fec0003800000 */
[----:B------:R-:W-:Y:S01]  /*14f0*/  BPT.TRAP 0x1 ;  /* 0x000000040000795c */ /* 0x000fe20000300000 */
.L_x_21:
[----:B------:R-:W0:Y:S01]  /*1500*/  S2R R5, SR_TID.X ;  /* 0x0000000000057919 */ /* 0x000e220000002100 */
[----:B------:R-:W-:Y:S01]  /*1510*/  USHF.L.U32 UR4, UR39, 0xd, URZ ;  /* 0x0000000d27047899 */ /* 0x000fe2000800063f */
[----:B------:R-:W-:Y:S01]  /*1520*/  IMAD.MOV.U32 R9, RZ, RZ, 0x90 ;  /* 0x00000090ff097424 */ /* 0x000fe200078e00ff */
[----:B------:R-:W-:Y:S01]  /*1530*/  SHF.L.U32 R12, R14, 0x1f, RZ ;  /* 0x0000001f0e0c7819 */ /* 0x000fe200000006ff */
[----:B------:R-:W-:-:S05]  /*1540*/  IMAD.U32 R11, RZ, RZ, UR40 ;  /* 0x00000028ff0b7e24 */ /* 0x000fca000f8e00ff */
[----:B------:R-:W-:Y:S02]  /*1550*/  ISETP.NE.AND P2, PT, R11, 0x1, PT ;  /* 0x000000010b00780c */ /* 0x000fe40003f45270 */
[----:B01----:R-:W-:Y:S01]  /*1560*/  SHF.R.U32.HI R0, RZ, 0x2, R5 ;  /* 0x00000002ff007819 */ /* 0x003fe20000011605 */
[C---:B------:R-:W-:Y:S02]  /*1570*/  IMAD.SHL.U32 R3, R5.reuse, 0x8, RZ ;  /* 0x0000000805037824 */ /* 0x040fe400078e00ff */
[----:B------:R-:W-:Y:S01]  /*1580*/  IMAD.SHL.U32 R6, R5, 0x10, RZ ;  /* 0x0000001005067824 */ /* 0x000fe200078e00ff */
[C---:B------:R-:W-:Y:S02]  /*1590*/  LOP3.LUT R4, R0.reuse, 0x3, RZ, 0xc0, !PT ;  /* 0x0000000300047812 */ /* 0x040fe400078ec0ff */
[----:B------:R-:W-:Y:S02]  /*15a0*/  LOP3.LUT R5, R0, 0x4, RZ, 0xc0, !PT ;  /* 0x0000000400057812 */ /* 0x000fe400078ec0ff */
[----:B------:R-:W-:-:S02]  /*15b0*/  LOP3.LUT R3, R3, 0x18, R4, 0xe2, !PT ;  /* 0x0000001803037812 */ /* 0x000fc400078ee204 */
[----:B------:R-:W-:Y:S02]  /*15c0*/  LOP3.LUT R6, R6, 0xe00, RZ, 0xc0, !PT ;  /* 0x00000e0006067812 */ /* 0x000fe400078ec0ff */
[----:B------:R-:W-:Y:S02]  /*15d0*/  LOP3.LUT R3, R3, R5, RZ, 0xfc, !PT ;  /* 0x0000000503037212 */ /* 0x000fe400078efcff */
[----:B------:R-:W-:Y:S02]  /*15e0*/  LOP3.LUT P1, RZ, R0, 0x4, RZ, 0xc0, !PT ;  /* 0x0000000400ff7812 */ /* 0x000fe4000782c0ff */
[----:B------:R-:W-:Y:S02]  /*15f0*/  LOP3.LUT R7, R3, R6, RZ, 0xfc, !PT ;  /* 0x0000000603077212 */ /* 0x000fe400078efcff */
[----:B------:R-:W-:Y:S02]  /*1600*/  SEL R9, R9, 0x70, !P1 ;  /* 0x0000007009097807 */ /* 0x000fe40004800000 */
[----:B------:R-:W-:-:S05]  /*1610*/  LOP3.LUT R3, R7, UR4, RZ, 0xfc, !PT ;  /* 0x0000000407037c12 */ /* 0x000fca000f8efcff */
[--C-:B------:R-:W-:Y:S02]  /*1620*/  IMAD R8, R3, 0x4, R24.reuse ;  /* 0x0000000403087824 */ /* 0x100fe400078e0218 */
[----:B------:R-:W-:Y:S02]  /*1630*/  IMAD R3, R2, 0x8, R24 ;  /* 0x0000000802037824 */ /* 0x000fe400078e0218 */
[----:B------:R-:W-:Y:S02]  /*1640*/  IMAD.IADD R10, R8, 0x1, R9 ;  /* 0x00000001080a7824 */ /* 0x000fe400078e0209 */
[----:B------:R0:W1:Y:S01]  /*1650*/  SYNCS.PHASECHK.TRANS64.TRYWAIT P1, [R3+URZ], R12 ;  /* 0x0000000c030075a7 */ /* 0x000062000802017f */
[----:B------:R0:W2:Y:S04]  /*1660*/  LDS R24, [R8+0x800] ;  /* 0x0008000008187984 */ /* 0x0000a80000000800 */
[----:B------:R-:W-:Y:S05]  /*1670*/  WARPSYNC.ALL ;  /* 0x0000000000007948 */ /* 0x000fea0003800000 */
[----:B------:R-:W-:Y:S04]  /*1680*/  LDS R25, [R8+0xc00] ;  /* 0x000c000008197984 */ /* 0x000fe80000000800 */
[----:B------:R-:W-:Y:S04]  /*1690*/  LDS R152, [R8+0x4800] ;  /* 0x0048000008987984 */ /* 0x000fe80000000800 */
[----:B------:R-:W-:Y:S04]  /*16a0*/  LDS R153, [R8+0x4c00] ;  /* 0x004c000008997984 */ /* 0x000fe80000000800 */
[----:B------:R-:W-:Y:S04]  /*16b0*/  LDS R156, [R8+0x900] ;  /* 0x00090000089c7984 */ /* 0x000fe80000000800 */
[----:B------:R-:W-:Y:S04]  /*16c0*/  LDS R157, [R8+0xd00] ;  /* 0x000d0000089d7984 */ /* 0x000fe80000000800 */
[----:B------:R-:W-:Y:S04]  /*16d0*/  LDS R160, [R8+0x4900] ;  /* 0x0049000008a07984 */ /* 0x000fe80000000800 */
[----:B------:R-:W-:Y:S04]  /*16e0*/  LDS R161, [R8+0x4d00] ;  /* 0x004d000008a17984 */ /* 0x000fe80000000800 */
[----:B------:R-:W-:Y:S04]  /*16f0*/  LDS R26, [R10+0x800] ;  /* 0x000800000a1a7984 */ /* 0x000fe80000000800 */
[----:B------:R-:W2:Y:S04]  /*1700*/  LDS R27, [R10+0xc00] ;  /* 0x000c00000a1b7984 */ /* 0x000ea80000000800 */
[----:B------:R-:W-:Y:S04]  /*1710*/  LDS R154, [R10+0x4800] ;  /* 0x004800000a9a7984 */ /* 0x000fe80000000800 */
[----:B------:R-:W3:Y:S04]  /*1720*/  LDS R155, [R10+0x4c00] ;  /* 0x004c00000a9b7984 */ /* 0x000ee80000000800 */
[----:B------:R-:W-:Y:S04]  /*1730*/  LDS R158, [R10+0x900] ;  /* 0x000900000a9e7984 */ /* 0x000fe80000000800 */
[----:B------:R-:W4:Y:S04]  /*1740*/  LDS R159, [R10+0xd00] ;  /* 0x000d00000a9f7984 */ /* 0x000f280000000800 */
[----:B------:R-:W-:Y:S04]  /*1750*/  LDS R162, [R10+0x4900] ;  /* 0x004900000aa27984 */ /* 0x000fe80000000800 */
[----:B------:R-:W0:Y:S01]  /*1760*/  LDS R163, [R10+0x4d00] ;  /* 0x004d00000aa37984 */ /* 0x000e220000000800 */
[----:B------:R-:W-:Y:S01]  /*1770*/  R2UR UR4, R28 ;  /* 0x000000001c0472ca */ /* 0x000fe200000e0000 */
[----:B--2---:R-:W-:Y:S01]  /*1780*/  WARPGROUP.ARRIVE ;  /* 0x00000000000079c5 */ /* 0x004fe20000000000 */
[----:B------:R-:W-:-:S02]  /*1790*/  UMOV UR7, 0x40000040 ;  /* 0x4000004000077882 */ /* 0x000fc40000000000 */
[----:B------:R-:W-:-:S09]  /*17a0*/  UMOV UR11, UR7 ;  /* 0x00000007000b7c82 */ /* 0x000fd20008000000 */
[----:B------:R-:W-:-:S04]  /*17b0*/  USHF.R.U32.HI UR4, URZ, 0x4, UR4 ;  /* 0x000000043f047899 */ /* 0x000fc80008011604 */
[----:B------:R-:W-:-:S04]  /*17c0*/  ULOP3.LUT UR4, UR4, 0x3fff, URZ, 0xc0, !UPT ;  /* 0x00003fff04047892 */ /* 0x000fc8000f8ec03f */
[----:B------:R-:W-:-:S04]  /*17d0*/  ULOP3.LUT UR4, UR4, 0x10000, URZ, 0xfc, !UPT ;  /* 0x0001000004047892 */ /* 0x000fc8000f8efc3f */
[----:B------:R-:W-:-:S04]  /*17e0*/  ULEA UR6, UR39, UR4, 0xa ;  /* 0x0000000427067291 */ /* 0x000fc8000f8e503f */
[----:B------:R-:W-:-:S03]  /*17f0*/  UIADD3 UR8, UR6, 0x2, URZ ;  /* 0x0000000206087890 */ /* 0x000fc6000fffe03f */
[----:B------:R-:W-:Y:S02]  /*1800*/  UMOV UR10, UR6 ;  /* 0x00000006000a7c82 */ /* 0x000fe40008000000 */
[----:B------:R-:W-:Y:S01]  /*1810*/  HGMMA.64x128x8.F32.TF32 R88, R24, gdesc[UR4], RZ, !UPT, gsb0 ;  /* 0x05e0000418587df0 */ /* 0x000fe2000c0028ff */
[----:B------:R-:W-:Y:S02]  /*1820*/  UMOV UR7, 0x40000040 ;  /* 0x4000004000077882 */ /* 0x000fe40000000000 */
[----:B------:R-:W-:Y:S02]  /*1830*/  WARPGROUP.DEPBAR.LE gsb0, 0x0 ;  /* 0x00008000000079c5 */ /* 0x000fe40000010000 */
[----:B---3--:R-:W-:-:S07]  /*1840*/  WARPGROUP.ARRIVE ;  /* 0x00000000000079c5 */ /* 0x008fce0000000000 */
[----:B------:R-:W-:Y:S01]  /*1850*/  HGMMA.64x128x8.F32.TF32 R24, R152, gdesc[UR8], RZ, !UPT, gsb0 ;  /* 0x05e0000898187df0 */ /* 0x000fe2000c0028ff */
[----:B------:R-:W-:Y:S01]  /*1860*/  UMOV UR10, UR8 ;  /* 0x00000008000a7c82 */ /* 0x000fe20008000000 */
[----:B------:R-:W-:Y:S01]  /*1870*/  UMOV UR11, 0x40000040 ;  /* 0x40000040000b7882 */ /* 0x000fe20000000000 */
[----:B------:R-:W-:Y:S02]  /*1880*/  UIADD3 UR8, UR6, 0x4, URZ ;  /* 0x0000000406087890 */ /* 0x000fe4000fffe03f */
[----:B------:R-:W-:Y:S01]  /*1890*/  UIADD3 UR6, UR6, 0x6, URZ ;  /* 0x0000000606067890 */ /* 0x000fe2000fffe03f */
[----:B------:R-:W-:Y:S02]  /*18a0*/  WARPGROUP.DEPBAR.LE gsb0, 0x0 ;  /* 0x00008000000079c5 */ /* 0x000fe40000010000 */
[----:B----4-:R-:W-:-:S06]  /*18b0*/  WARPGROUP.ARRIVE ;  /* 0x00000000000079c5 */ /* 0x010fcc0000000000 */
[----:B------:R-:W-:Y:S03]  /*18c0*/  HGMMA.64x128x8.F32.TF32 R88, R156, gdesc[UR8], R88, gsb0 ;  /* 0x05e000089c587df0 */ /* 0x000fe60008002858 */
[----:B------:R-:W-:Y:S02]  /*18d0*/  WARPGROUP.DEPBAR.LE gsb0, 0x0 ;  /* 0x00008000000079c5 */ /* 0x000fe40000010000 */
[----:B0-----:R-:W-:-:S07]  /*18e0*/  WARPGROUP.ARRIVE ;  /* 0x00000000000079c5 */ /* 0x001fce0000000000 */
[----:B------:R-:W-:Y:S01]  /*18f0*/  HGMMA.64x128x8.F32.TF32 R24, R160, gdesc[UR8], R24, gsb0 ;  /* 0x05e00008a0187df0 */ /* 0x000fe20008002818 */
[----:B------:R-:W-:Y:S01]  /*1900*/  UMOV UR10, UR8 ;  /* 0x00000008000a7c82 */ /* 0x000fe20008000000 */
[----:B------:R-:W-:Y:S01]  /*1910*/  UMOV UR11, 0x40000040 ;  /* 0x40000040000b7882 */ /* 0x000fe20000000000 */
[----:B------:R-:W-:Y:S02]  /*1920*/  WARPGROUP.DEPBAR.LE gsb0, 0x0 ;  /* 0x00008000000079c5 */ /* 0x000fe40000010000 */
[----:B------:R-:W-:Y:S04]  /*1930*/  LDS R152, [R8+0xa00] ;  /* 0x000a000008987984 */ /* 0x000fe80000000800 */
[----:B------:R-:W-:Y:S04]  /*1940*/  LDS R153, [R8+0xe00] ;  /* 0x000e000008997984 */ /* 0x000fe80000000800 */
[----:B------:R-:W-:Y:S04]  /*1950*/  LDS R154, [R10+0xa00] ;  /* 0x000a00000a9a7984 */ /* 0x000fe80000000800 */
[----:B------:R-:W0:Y:S04]  /*1960*/  LDS R155, [R10+0xe00] ;  /* 0x000e00000a9b7984 */ /* 0x000e280000000800 */
[----:B------:R-:W-:Y:S04]  /*1970*/  LDS R156, [R8+0x4a00] ;  /* 0x004a0000089c7984 */ /* 0x000fe80000000800 */
[----:B------:R-:W-:Y:S04]  /*1980*/  LDS R157, [R8+0x4e00] ;  /* 0x004e0000089d7984 */ /* 0x000fe80000000800 */
[----:B------:R-:W-:Y:S04]  /*1990*/  LDS R158, [R10+0x4a00] ;  /* 0x004a00000a9e7984 */ /* 0x000fe80000000800 */
[----:B------:R-:W2:Y:S01]  /*19a0*/  LDS R159, [R10+0x4e00] ;  /* 0x004e00000a9f7984 */ /* 0x000ea20000000800 */
[----:B0-----:R-:W-:-:S06]  /*19b0*/  WARPGROUP.ARRIVE ;  /* 0x00000000000079c5 */ /* 0x001fcc0000000000 */
[----:B------:R-:W-:Y:S03]  /*19c0*/  HGMMA.64x128x8.F32.TF32 R88, R152, gdesc[UR8], R88, gsb0 ;  /* 0x05e0000898587df0 */ /* 0x000fe60008002858 */
[----:B------:R-:W-:Y:S02]  /*19d0*/  WARPGROUP.DEPBAR.LE gsb0, 0x0 ;  /* 0x00008000000079c5 */ /* 0x000fe40000010000 */
[----:B--2---:R-:W-:-:S07]  /*19e0*/  WARPGROUP.ARRIVE ;  /* 0x00000000000079c5 */ /* 0x004fce0000000000 */
[----:B------:R-:W-:Y:S03]  /*19f0*/  HGMMA.64x128x8.F32.TF32 R24, R156, gdesc[UR8], R24, gsb0 ;  /* 0x05e000089c187df0 */ /* 0x000fe60008002818 */
        /* <DEDUP_REMOVED lines=15> */
[----:B------:R-:W-:Y:S05]  /*1af0*/  @!P2 BRA `(.L_x_22) ;  /* 0x0000000c00d8a947 */ /* 0x000fea0003800000 */
[----:B------:R-:W-:Y:S05]  /*1b00*/  @!P0 BRA `(.L_x_23) ;  /* 0x0000000000048947 */ /* 0x000fea0003800000 */
[----:B------:R-:W-:Y:S01]  /*1b10*/  BPT.TRAP 0x1 ;  /* 0x000000040000795c */ /* 0x000fe20000300000 */
.L_x_23:
[----:B-1----:R-:W-:Y:S05]  /*1b20*/  @P1 BRA `(.L_x_24) ;  /* 0x0000000000181947 */ /* 0x002fea0003800000 */
[----:B------:R-:W0:Y:S01]  /*1b30*/  S2UR UR6, SR_CgaCtaId ;  /* 0x00000000000679c3 */ /* 0x000e220000008800 */
[----:B------:R-:W-:Y:S02]  /*1b40*/  UMOV UR5, 0x400 ;  /* 0x0000040000057882 */ /* 0x000fe40000000000 */
[----:B0-----:R-:W-:-:S06]  /*1b50*/  ULEA UR5, UR6, UR5, 0x18 ;  /* 0x0000000506057291 */ /* 0x001fcc000f8ec03f */
[----:B------:R-:W-:-:S04]  /*1b60*/  LEA R3, R2, UR5, 0x3 ;  /* 0x0000000502037c11 */ /* 0x000fc8000f8e18ff */
[----:B------:R-:W0:Y:S02]  /*1b70*/  SYNCS.PHASECHK.TRANS64.TRYWAIT P1, [R3+URZ], R12 ;  /* 0x0000000c030075a7 */ /* 0x000e24000802017f */
[----:B0-----:R-:W-:Y:S05]  /*1b80*/  @!P1 BRA `(.L_x_25) ;  /* 0x000000c000549947 */ /* 0x001fea0003800000 */
.L_x_24:
[----:B------:R-:W1:Y:S01]  /*1b90*/  S2UR UR6, SR_CgaCtaId ;  /* 0x00000000000679c3 */ /* 0x000e620000008800 */
[----:B------:R-:W-:Y:S01]  /*1ba0*/  IMAD.SHL.U32 R10, R2, 0x2000, RZ ;  /* 0x00002000020a7824 */ /* 0x000fe200078e00ff */
[----:B------:R-:W-:-:S04]  /*1bb0*/  UMOV UR5, 0x400 ;  /* 0x0000040000057882 */ /* 0x000fc80000000000 */
[----:B0-----:R-:W-:Y:S02]  /*1bc0*/  LOP3.LUT R3, R10, R7, RZ, 0xfc, !PT ;  /* 0x000000070a037212 */ /* 0x001fe400078efcff */
[----:B------:R-:W0:Y:S01]  /*1bd0*/  LDC R11, c[0x0][0x28c] ;  /* 0x0000a300ff0b7b82 */ /* 0x000e220000000800 */
[----:B-1----:R-:W-:-:S03]  /*1be0*/  ULEA UR7, UR6, UR5, 0x18 ;  /* 0x0000000506077291 */ /* 0x002fc6000f8ec03f */
[----:B------:R-:W-:-:S03]  /*1bf0*/  UMOV UR5, UR39 ;  /* 0x0000002700057c82 */ /* 0x000fc60008000000 */
[----:B------:R-:W-:Y:S02]  /*1c00*/  LEA R8, R3, UR7, 0x2 ;  /* 0x0000000703087c11 */ /* 0x000fe4000f8e10ff */
[----:B0-----:R-:W-:-:S03]  /*1c10*/  ISETP.GE.AND P1, PT, R11, 0x41, PT ;  /* 0x000000410b00780c */ /* 0x001fc60003f26270 */
[----:B------:R-:W-:Y:S01]  /*1c20*/  IMAD.IADD R3, R9, 0x1, R8 ;  /* 0x0000000109037824 */ /* 0x000fe200078e0208 */
[----:B------:R0:W1:Y:S04]  /*1c30*/  LDS R160, [R8+0x800] ;  /* 0x0008000008a07984 */ /* 0x0000680000000800 */
[----:B------:R0:W2:Y:S04]  /*1c40*/  LDS R161, [R8+0xc00] ;  /* 0x000c000008a17984 */ /* 0x0000a80000000800 */
[----:B------:R0:W3:Y:S04]  /*1c50*/  LDS R164, [R8+0x4800] ;  /* 0x0048000008a47984 */ /* 0x0000e80000000800 */
[----:B------:R0:W4:Y:S04]  /*1c60*/  LDS R165, [R8+0x4c00] ;  /* 0x004c000008a57984 */ /* 0x0001280000000800 */
[----:B------:R0:W0:Y:S04]  /*1c70*/  LDS R162, [R3+0x800] ;  /* 0x0008000003a27984 */ /* 0x0000280000000800 */
[----:B------:R0:W0:Y:S04]  /*1c80*/  LDS R163, [R3+0xc00] ;  /* 0x000c000003a37984 */ /* 0x0000280000000800 */
[----:B------:R0:W0:Y:S04]  /*1c90*/  LDS R166, [R3+0x4800] ;  /* 0x0048000003a67984 */ /* 0x0000280000000800 */
[----:B------:R0:W0:Y:S01]  /*1ca0*/  LDS R167, [R3+0x4c00] ;  /* 0x004c000003a77984 */ /* 0x0000220000000800 */
[----:B------:R-:W-:Y:S05]  /*1cb0*/  @!P1 BRA `(.L_x_26) ;  /* 0x0000000800049947 */ /* 0x000fea0003800000 */
[----:B------:R-:W-:Y:S01]  /*1cc0*/  R2UR UR9, R2 ;  /* 0x00000000020972ca */ /* 0x000fe200000e0000 */
[----:B------:R-:W-:-:S06]  /*1cd0*/  UIADD3 UR5, UR40, -0x1, URZ ;  /* 0xffffffff28057890 */ /* 0x000fcc000fffe03f */
[----:B0-----:R-:W-:Y:S01]  /*1ce0*/  IMAD.U32 R3, RZ, RZ, UR5 ;  /* 0x00000005ff037e24 */ /* 0x001fe2000f8e00ff */
[----:B------:R-:W-:-:S07]  /*1cf0*/  UMOV UR5, UR39 ;  /* 0x0000002700057c82 */ /* 0x000fce0008000000 */
.L_x_34:
[----:B------:R-:W-:-:S04]  /*1d00*/  UIADD3 UR6, UR9, 0x1, URZ ;  /* 0x0000000109067890 */ /* 0x000fc8000fffe03f */
[----:B------:R-:W-:-:S04]  /*1d10*/  UISETP.NE.AND UP0, UPT, UR6, 0x4, UPT ;  /* 0x000000040600788c */ /* 0x000fc8000bf05270 */
[----:B------:R-:W-:Y:S02]  /*1d20*/  USEL UR7, URZ, 0x1, UP0 ;  /* 0x000000013f077887 */ /* 0x000fe40008000000 */
[----:B------:R-:W-:-:S04]  /*1d30*/  USEL UR6, UR6, URZ, UP0 ;  /* 0x0000003f06067287 */ /* 0x000fc80008000000 */
[----:B------:R-:W-:Y:S02]  /*1d40*/  LOP3.LUT R14, R14, UR7, RZ, 0x3c, !PT ;  /* 0x000000070e0e7c12 */ /* 0x000fe4000f8e3cff */
[----:B------:R-:W-:Y:S01]  /*1d50*/  IMAD.U32 R2, RZ, RZ, UR6 ;  /* 0x00000006ff027e24 */ /* 0x000fe2000f8e00ff */
[----:B0-----:R-:W-:Y:S06]  /*1d60*/  @!P0 BRA `(.L_x_27) ;  /* 0x0000000000048947 */ /* 0x001fec0003800000 */
[----:B------:R-:W-:Y:S01]  /*1d70*/  BPT.TRAP 0x1 ;  /* 0x000000040000795c */ /* 0x000fe20000300000 */
.L_x_27:
[----:B------:R-:W0:Y:S01]  /*1d80*/  S2UR UR6, SR_CgaCtaId ;  /* 0x00000000000679c3 */ /* 0x000e220000008800 */
[----:B------:R-:W-:Y:S01]  /*1d90*/  UMOV UR7, 0x400 ;  /* 0x0000040000077882 */ /* 0x000fe20000000000 */
[----:B------:R-:W-:Y:S01]  /*1da0*/  SHF.L.U32 R13, R14, 0x1f, RZ ;  /* 0x0000001f0e0d7819 */ /* 0x000fe200000006ff */
[----:B------:R-:W-:Y:S01]  /*1db0*/  ULEA UR8, UR9, UR4, 0xa ;  /* 0x0000000409087291 */ /* 0x000fe2000f8e503f */
[----:B------:R-:W3:Y:S01]  /*1dc0*/  S2R R8, SR_TID.X ;  /* 0x0000000000087919 */ /* 0x000ee20000002100 */
[----:B------:R-:W-:Y:S01]  /*1dd0*/  UMOV UR11, 0x40000040 ;  /* 0x40000040000b7882 */ /* 0x000fe20000000000 */
[----:B------:R-:W-:-:S04]  /*1de0*/  IMAD.U32 R15, RZ, RZ, UR9 ;  /* 0x00000009ff0f7e24 */ /* 0x000fc8000f8e00ff */
[----:B------:R-:W-:Y:S01]  /*1df0*/  UMOV UR10, UR8 ;  /* 0x00000008000a7c82 */ /* 0x000fe20008000000 */
[----:B0-----:R-:W-:Y:S02]  /*1e00*/  ULEA UR7, UR6, UR7, 0x18 ;  /* 0x0000000706077291 */ /* 0x001fe4000f8ec03f */
[----:B------:R-:W-:-:S04]  /*1e10*/  UIADD3 UR6, UR8, 0x2, URZ ;  /* 0x0000000208067890 */ /* 0x000fc8000fffe03f */
[----:B------:R-:W-:-:S04]  /*1e20*/  LEA R12, R2, UR7, 0x3 ;  /* 0x00000007020c7c11 */ /* 0x000fc8000f8e18ff */
[----:B------:R0:W0:Y:S01]  /*1e30*/  SYNCS.PHASECHK.TRANS64.TRYWAIT P1, [R12+URZ], R13 ;  /* 0x0000000d0c0075a7 */ /* 0x000022000802017f */
[----:B-12---:R-:W-:Y:S01]  /*1e40*/  WARPGROUP.ARRIVE ;  /* 0x00000000000079c5 */ /* 0x006fe20000000000 */
[C---:B---3--:R-:W-:Y:S01]  /*1e50*/  IMAD.SHL.U32 R6, R8.reuse, 0x10, RZ ;  /* 0x0000001008067824 */ /* 0x048fe200078e00ff */
[----:B------:R-:W-:Y:S01]  /*1e60*/  SHF.R.U32.HI R0, RZ, 0x2, R8 ;  /* 0x00000002ff007819 */ /* 0x000fe20000011608 */
[----:B------:R-:W-:-:S03]  /*1e70*/  IMAD.SHL.U32 R8, R8, 0x8, RZ ;  /* 0x0000000808087824 */ /* 0x000fc600078e00ff */
[----:B------:R-:W-:Y:S01]  /*1e80*/  HGMMA.64x128x8.F32.TF32 R88, R160, gdesc[UR8], R88, gsb0 ;  /* 0x05e00008a0587df0 */ /* 0x000fe20008002858 */
[----:B------:R-:W-:Y:S02]  /*1e90*/  LOP3.LUT R6, R6, 0xe00, RZ, 0xc0, !PT ;  /* 0x00000e0006067812 */ /* 0x000fe400078ec0ff */
[C---:B------:R-:W-:Y:S02]  /*1ea0*/  LOP3.LUT R5, R0.reuse, 0x4, RZ, 0xc0, !PT ;  /* 0x0000000400057812 */ /* 0x040fe400078ec0ff */
[----:B------:R-:W-:Y:S02]  /*1eb0*/  LOP3.LUT R4, R0, 0x3, RZ, 0xc0, !PT ;  /* 0x0000000300047812 */ /* 0x000fe400078ec0ff */
[----:B------:R-:W-:-:S04]  /*1ec0*/  LOP3.LUT R11, R6, R5, RZ, 0xfc, !PT ;  /* 0x00000005060b7212 */ /* 0x000fc800078efcff */
[----:B------:R-:W-:-:S04]  /*1ed0*/  LOP3.LUT R11, R11, R4, RZ, 0xfc, !PT ;  /* 0x000000040b0b7212 */ /* 0x000fc800078efcff */
[----:B------:R-:W-:-:S05]  /*1ee0*/  LOP3.LUT R8, R11, 0x18, R8, 0xf8, !PT ;  /* 0x000000180b087812 */ /* 0x000fca00078ef808 */
[----:B------:R-:W-:-:S05]  /*1ef0*/  IMAD R8, R15, 0x2000, R8 ;  /* 0x000020000f087824 */ /* 0x000fca00078e0208 */
[----:B------:R-:W-:-:S05]  /*1f00*/  LEA R8, R8, UR7, 0x2 ;  /* 0x0000000708087c11 */ /* 0x000fca000f8e10ff */
[----:B------:R-:W-:Y:S01]  /*1f10*/  IMAD.IADD R10, R9, 0x1, R8 ;  /* 0x00000001090a7824 */ /* 0x000fe200078e0208 */
[----:B------:R-:W-:Y:S02]  /*1f20*/  WARPGROUP.DEPBAR.LE gsb0, 0x0 ;  /* 0x00008000000079c5 */ /* 0x000fe40000010000 */
[----:B----4-:R-:W-:-:S06]  /*1f30*/  WARPGROUP.ARRIVE ;  /* 0x00000000000079c5 */ /* 0x010fcc0000000000 */
[----:B------:R-:W-:Y:S01]  /*1f40*/  HGMMA.64x128x8.F32.TF32 R24, R164, gdesc[UR8], R24, gsb0 ;  /* 0x05e00008a4187df0 */ /* 0x000fe20008002818 */
[----:B------:R-:W-:Y:S01]  /*1f50*/  UMOV UR10, UR6 ;  /* 0x00000006000a7c82 */ /* 0x000fe20008000000 */
[----:B------:R-:W-:Y:S01]  /*1f60*/  UMOV UR11, 0x40000040 ;  /* 0x40000040000b7882 */ /* 0x000fe20000000000 */
[----:B------:R-:W-:Y:S02]  /*1f70*/  WARPGROUP.DEPBAR.LE gsb0, 0x0 ;  /* 0x00008000000079c5 */ /* 0x000fe40000010000 */
[----:B------:R-:W-:Y:S04]  /*1f80*/  LDS R156, [R8+0x900] ;  /* 0x00090000089c7984 */ /* 0x000fe80000000800 */
[----:B------:R-:W-:Y:S04]  /*1f90*/  LDS R157, [R8+0xd00] ;  /* 0x000d0000089d7984 */ /* 0x000fe80000000800 */
[----:B------:R-:W-:Y:S04]  /*1fa0*/  LDS R158, [R10+0x900] ;  /* 0x000900000a9e7984 */ /* 0x000fe80000000800 */
[----:B------:R-:W1:Y:S04]  /*1fb0*/  LDS R159, [R10+0xd00] ;  /* 0x000d00000a9f7984 */ /* 0x000e680000000800 */
[----:B------:R-:W-:Y:S04]  /*1fc0*/  LDS R160, [R8+0x4900] ;  /* 0x0049000008a07984 */ /* 0x000fe80000000800 */
[----:B------:R-:W-:Y:S04]  /*1fd0*/  LDS R161, [R8+0x4d00] ;  /* 0x004d000008a17984 */ /* 0x000fe80000000800 */
[----:B------:R-:W-:Y:S04]  /*1fe0*/  LDS R162, [R10+0x4900] ;  /* 0x004900000aa27984 */ /* 0x000fe80000000800 */
[----:B------:R-:W2:Y:S01]  /*1ff0*/  LDS R163, [R10+0x4d00] ;  /* 0x004d00000aa37984 */ /* 0x000ea20000000800 */
[----:B-1----:R-:W-:-:S06]  /*2000*/  WARPGROUP.ARRIVE ;  /* 0x00000000000079c5 */ /* 0x002fcc0000000000 */
[----:B------:R-:W-:Y:S03]  /*2010*/  HGMMA.64x128x8.F32.TF32 R88, R156, gdesc[UR8], R88, gsb0 ;  /* 0x05e000089c587df0 */ /* 0x000fe60008002858 */
[----:B------:R-:W-:Y:S02]  /*2020*/  WARPGROUP.DEPBAR.LE gsb0, 0x0 ;  /* 0x00008000000079c5 */ /* 0x000fe40000010000 */
[----:B--2---:R-:W-:-:S07]  /*2030*/  WARPGROUP.ARRIVE ;  /* 0x00000000000079c5 */ /* 0x004fce0000000000 */
[----:B------:R-:W-:Y:S03]  /*2040*/  HGMMA.64x128x8.F32.TF32 R24, R160, gdesc[UR8], R24, gsb0 ;  /* 0x05e00008a0187df0 */ /* 0x000fe60008002818 */
[----:B------:R-:W-:Y:S02]  /*2050*/  WARPGROUP.DEPBAR.LE gsb0, 0x0 ;  /* 0x00008000000079c5 */ /* 0x000fe40000010000 */
[----:B------:R1:W2:Y:S04]  /*2060*/  LDS R152, [R8+0xa00] ;  /* 0x000a000008987984 */ /* 0x0002a80000000800 */
[----:B------:R1:W3:Y:S04]  /*2070*/  LDS R153, [R8+0xe00] ;  /* 0x000e000008997984 */ /* 0x0002e80000000800 */
[----:B------:R1:W4:Y:S04]  /*2080*/  LDS R156, [R8+0x4a00] ;  /* 0x004a0000089c7984 */ /* 0x0003280000000800 */
[----:B------:R1:W0:Y:S04]  /*2090*/  LDS R157, [R8+0x4e00] ;  /* 0x004e0000089d7984 */ /* 0x0002280000000800 */
[----:B------:R1:W0:Y:S04]  /*20a0*/  LDS R154, [R10+0xa00] ;  /* 0x000a00000a9a7984 */ /* 0x0002280000000800 */
[----:B------:R1:W0:Y:S04]  /*20b0*/  LDS R155, [R10+0xe00] ;  /* 0x000e00000a9b7984 */ /* 0x0002280000000800 */
[----:B------:R1:W0:Y:S04]  /*20c0*/  LDS R158, [R10+0x4a00] ;  /* 0x004a00000a9e7984 */ /* 0x0002280000000800 */
[----:B------:R1:W0:Y:S01]  /*20d0*/  LDS R159, [R10+0x4e00] ;  /* 0x004e00000a9f7984 */ /* 0x0002220000000800 */
[----:B------:R-:W-:Y:S05]  /*20e0*/  @!P0 BRA `(.L_x_28) ;  /* 0x0000000000048947 */ /* 0x000fea0003800000 */
[----:B------:R-:W-:Y:S01]  /*20f0*/  BPT.TRAP 0x1 ;  /* 0x000000040000795c */ /* 0x000fe20000300000 */
.L_x_28:
[----:B------:R-:W2:Y:S01]  /*2100*/  LDL R11, [R1+0x14] ;  /* 0x00001400010b7983 */ /* 0x000ea20000100800 */
[----:B------:R-:W-:-:S04]  /*2110*/  ULEA UR6, UR5, UR7, 0x3 ;  /* 0x0000000705067291 */ /* 0x000fc8000f8e183f */
[----:B------:R-:W-:-:S04]  /*2120*/  UIADD3 UR6, UR6, 0x20, URZ ;  /* 0x0000002006067890 */ /* 0x000fc8000fffe03f */
[----:B------:R-:W-:-:S09]  /*2130*/  UPRMT UR6, URZ, 0x654, UR6 ;  /* 0x000006543f067896 */ /* 0x000fd20008000006 */
[----:B------:R-:W-:Y:S01]  /*2140*/  SYNCS.ARRIVE.TRANS64.RED.A1T0 RZ, [UR6], RZ ;  /* 0x000000ffffff79a7 */ /* 0x000fe20008100406 */
[----:B--2---:R-:W-:-:S13]  /*2150*/  ISETP.GT.U32.AND P2, PT, R11, 0x1, PT ;  /* 0x000000010b00780c */ /* 0x004fda0003f44070 */
[----:B------:R-:W-:Y:S05]  /*2160*/  @P2 BRA `(.L_x_29) ;  /* 0x0000000000042947 */ /* 0x000fea0003800000 */
[----:B------:R-:W-:Y:S01]  /*2170*/  BPT.TRAP 0x1 ;  /* 0x000000040000795c */ /* 0x000fe20000300000 */
.L_x_29:
[----:B------:R-:W-:Y:S01]  /*2180*/  UIADD3 UR6, UR8, 0x4, URZ ;  /* 0x0000000408067890 */ /* 0x000fe2000fffe03f */
[----:B0--3--:R-:W-:Y:S01]  /*2190*/  WARPGROUP.ARRIVE ;  /* 0x00000000000079c5 */ /* 0x009fe20000000000 */
[----:B------:R-:W-:Y:S01]  /*21a0*/  UMOV UR11, 0x40000040 ;  /* 0x40000040000b7882 */ /* 0x000fe20000000000 */
[----:B------:R-:W-:-:S04]  /*21b0*/  UIADD3 UR5, UR5, 0x1, URZ ;  /* 0x0000000105057890 */ /* 0x000fc8000fffe03f */
[----:B------:R-:W-:Y:S01]  /*21c0*/  UMOV UR10, UR6 ;  /* 0x00000006000a7c82 */ /* 0x000fe20008000000 */
[----:B------:R-:W-:Y:S01]  /*21d0*/  UISETP.NE.AND UP0, UPT, UR5, 0x4, UPT ;  /* 0x000000040500788c */ /* 0x000fe2000bf05270 */
[----:B------:R-:W-:Y:S03]  /*21e0*/  HGMMA.64x128x8.F32.TF32 R88, R152, gdesc[UR8], R88, gsb0 ;  /* 0x05e0000898587df0 */ /* 0x000fe60008002858 */
[----:B------:R-:W-:Y:S01]  /*21f0*/  USEL UR5, UR5, URZ, UP0 ;  /* 0x0000003f05057287 */ /* 0x000fe20008000000 */
[----:B------:R-:W-:Y:S02]  /*2200*/  WARPGROUP.DEPBAR.LE gsb0, 0x0 ;  /* 0x00008000000079c5 */ /* 0x000fe40000010000 */
[----:B----4-:R-:W-:-:S06]  /*2210*/  WARPGROUP.ARRIVE ;  /* 0x00000000000079c5 */ /* 0x010fcc0000000000 */
        /* <DEDUP_REMOVED lines=12> */
.L_x_30:
[----:B01----:R-:W-:Y:S01]  /*22e0*/  IMAD.SHL.U32 R10, R2, 0x2000, RZ ;  /* 0x00002000020a7824 */ /* 0x003fe200078e00ff */
[----:B------:R-:W-:Y:S04]  /*22f0*/  BSSY B0, `(.L_x_31) ;  /* 0x0000006000007945 */ /* 0x000fe80003800000 */
[----:B------:R-:W-:-:S04]  /*2300*/  LOP3.LUT R8, R10, R7, RZ, 0xfc, !PT ;  /* 0x000000070a087212 */ /* 0x000fc800078efcff */
[----:B------:R-:W-:Y:S01]  /*2310*/  LEA R8, R8, UR7, 0x2 ;  /* 0x0000000708087c11 */ /* 0x000fe2000f8e10ff */
[----:B------:R-:W-:Y:S06]  /*2320*/  @P1 BRA `(.L_x_32) ;  /* 0x0000000000081947 */ /* 0x000fec0003800000 */
[----:B------:R-:W0:Y:S02]  /*2330*/  SYNCS.PHASECHK.TRANS64.TRYWAIT P1, [R12+URZ], R13 ;  /* 0x0000000d0c0075a7 */ /* 0x000e24000802017f */
[----:B0-----:R-:W-:Y:S05]  /*2340*/  @!P1 BRA `(.L_x_33) ;  /* 0x000000b800789947 */ /* 0x001fea0003800000 */
.L_x_32:
[----:B------:R-:W-:Y:S05]  /*2350*/  BSYNC B0 ;  /* 0x0000000000007941 */ /* 0x000fea0003800000 */
.L_x_31:
[----:B------:R-:W-:Y:S01]  /*2360*/  IMAD.IADD R11, R9, 0x1, R8 ;  /* 0x00000001090b7824 */ /* 0x000fe200078e0208 */
[----:B------:R1:W0:Y:S01]  /*2370*/  LDS R160, [R8+0x800] ;  /* 0x0008000008a07984 */ /* 0x0002220000000800 */
[----:B------:R-:W-:Y:S05]  /*2380*/  WARPSYNC.ALL ;  /* 0x0000000000007948 */ /* 0x000fea0003800000 */
[----:B------:R1:W0:Y:S04]  /*2390*/  LDS R161, [R8+0xc00] ;  /* 0x000c000008a17984 */ /* 0x0002280000000800 */
[----:B------:R1:W0:Y:S04]  /*23a0*/  LDS R164, [R8+0x4800] ;  /* 0x0048000008a47984 */ /* 0x0002280000000800 */
[----:B------:R1:W0:Y:S04]  /*23b0*/  LDS R165, [R8+0x4c00] ;  /* 0x004c000008a57984 */ /* 0x0002280000000800 */
[----:B------:R1:W0:Y:S04]  /*23c0*/  LDS R162, [R11+0x800] ;  /* 0x000800000ba27984 */ /* 0x0002280000000800 */
[----:B------:R1:W0:Y:S04]  /*23d0*/  LDS R163, [R11+0xc00] ;  /* 0x000c00000ba37984 */ /* 0x0002280000000800 */
[----:B------:R1:W0:Y:S04]  /*23e0*/  LDS R166, [R11+0x4800] ;  /* 0x004800000ba67984 */ /* 0x0002280000000800 */
[----:B------:R1:W0:Y:S01]  /*23f0*/  LDS R167, [R11+0x4c00] ;  /* 0x004c00000ba77984 */ /* 0x0002220000000800 */
[----:B------:R-:W-:Y:S01]  /*2400*/  UIADD3 UR6, UR8, 0x6, URZ ;  /* 0x0000000608067890 */ /* 0x000fe2000fffe03f */
[----:B--23--:R-:W-:Y:S01]  /*2410*/  WARPGROUP.ARRIVE ;  /* 0x00000000000079c5 */ /* 0x00cfe20000000000 */
[----:B------:R-:W-:Y:S01]  /*2420*/  UMOV UR11, 0x40000040 ;  /* 0x40000040000b7882 */ /* 0x000fe20000000000 */
[C---:B------:R-:W-:Y:S01]  /*2430*/  ISETP.GT.AND P1, PT, R3.reuse, 0x2, PT ;  /* 0x000000020300780c */ /* 0x040fe20003f24270 */
[----:B------:R-:W-:Y:S01]  /*2440*/  VIADD R3, R3, 0xffffffff ;  /* 0xffffffff03037836 */ /* 0x000fe20000000000 */
[----:B------:R-:W-:-:S02]  /*2450*/  R2UR UR9, R2 ;  /* 0x00000000020972ca */ /* 0x000fc400000e0000 */
[----:B------:R-:W-:-:S11]  /*2460*/  UMOV UR10, UR6 ;  /* 0x00000006000a7c82 */ /* 0x000fd60008000000 */
[----:B------:R-:W-:Y:S03]  /*2470*/  HGMMA.64x128x8.F32.TF32 R88, R156, gdesc[UR8], R88, gsb0 ;  /* 0x05e000089c587df0 */ /* 0x000fe60008002858 */
[----:B------:R-:W-:Y:S02]  /*2480*/  WARPGROUP.DEPBAR.LE gsb0, 0x0 ;  /* 0x00008000000079c5 */ /* 0x000fe40000010000 */
[----:B----4-:R-:W-:-:S07]  /*2490*/  WARPGROUP.ARRIVE ;  /* 0x00000000000079c5 */ /* 0x010fce0000000000 */
[----:B------:R-:W-:Y:S03]  /*24a0*/  HGMMA.64x128x8.F32.TF32 R24, R152, gdesc[UR8], R24, gsb0 ;  /* 0x05e0000898187df0 */ /* 0x000fe60008002818 */
[----:B------:R-:W-:Y:S02]  /*24b0*/  WARPGROUP.DEPBAR.LE gsb0, 0x0 ;  /* 0x00008000000079c5 */ /* 0x000fe40000010000 */
[----:B-1----:R-:W-:Y:S05]  /*24c0*/  @P1 BRA `(.L_x_34) ;  /* 0xfffffff8000c1947 */ /* 0x002fea000383ffff */
.L_x_26:
[----:B0-----:R-:W-:Y:S01]  /*24d0*/  IMAD.MOV.U32 R3, RZ, RZ, 0x40000040 ;  /* 0x40000040ff037424 */ /* 0x001fe200078e00ff */
[----:B------:R-:W-:Y:S01]  /*24e0*/  LEA R2, R2, UR4, 0xa ;  /* 0x0000000402027c11 */ /* 0x000fe2000f8e50ff */
[----:B-12---:R-:W-:-:S06]  /*24f0*/  WARPGROUP.ARRIVE ;  /* 0x00000000000079c5 */ /* 0x006fcc0000000000 */
[----:B------:R-:W0:Y:S01]  /*2500*/  S2R R8, SR_TID.X ;  /* 0x0000000000087919 */ /* 0x000e220000002100 */
[----:B------:R-:W-:Y:S02]  /*2510*/  LOP3.LUT R5, R4, R6, R5, 0xfe, !PT ;  /* 0x0000000604057212 */ /* 0x000fe400078efe05 */
[C---:B------:R-:W-:Y:S02]  /*2520*/  R2UR UR10, R2.reuse ;  /* 0x00000000020a72ca */ /* 0x040fe400000e0000 */
[C---:B------:R-:W-:Y:S02]  /*2530*/  R2UR UR11, R3.reuse ;  /* 0x00000000030b72ca */ /* 0x040fe400000e0000 */
[----:B------:R-:W-:Y:S02]  /*2540*/  R2UR UR14, R2 ;  /* 0x00000000020e72ca */ /* 0x000fe400000e0000 */
[----:B------:R-:W-:-:S09]  /*2550*/  R2UR UR15, R3 ;  /* 0x00000000030f72ca */ /* 0x000fd200000e0000 */
[----:B------:R-:W-:Y:S01]  /*2560*/  HGMMA.64x128x8.F32.TF32 R88, R160, gdesc[UR8], R88, gsb0 ;  /* 0x05e00008a0587df0 */ /* 0x000fe20008002858 */
[----:B0-----:R-:W-:-:S05]  /*2570*/  IMAD.SHL.U32 R4, R8, 0x8, RZ ;  /* 0x0000000808047824 */ /* 0x001fca00078e00ff */
[----:B------:R-:W-:Y:S01]  /*2580*/  LOP3.LUT R5, R5, 0x18, R4, 0xf8, !PT ;  /* 0x0000001805057812 */ /* 0x000fe200078ef804 */
[----:B------:R-:W-:-:S04]  /*2590*/  VIADD R4, R2, 0x2 ;  /* 0x0000000202047836 */ /* 0x000fc80000000000 */
[----:B------:R-:W-:Y:S01]  /*25a0*/  IMAD.IADD R10, R5, 0x1, R10 ;  /* 0x00000001050a7824 */ /* 0x000fe200078e020a */
[----:B------:R-:W-:Y:S01]  /*25b0*/  R2UR UR10, R4 ;  /* 0x00000000040a72ca */ /* 0x000fe200000e0000 */
[----:B------:R-:W-:-:S03]  /*25c0*/  IMAD.MOV.U32 R5, RZ, RZ, 0x40000040 ;  /* 0x40000040ff057424 */ /* 0x000fc600078e00ff */
[----:B------:R-:W-:Y:S02]  /*25d0*/  LEA R10, R10, UR7, 0x2 ;  /* 0x000000070a0a7c11 */ /* 0x000fe4000f8e10ff */
[----:B------:R-:W-:-:S03]  /*25e0*/  R2UR UR11, R5 ;  /* 0x00000000050b72ca */ /* 0x000fc600000e0000 */
[----:B------:R-:W-:Y:S01]  /*25f0*/  IMAD.IADD R9, R9, 0x1, R10 ;  /* 0x0000000109097824 */ /* 0x000fe200078e020a */
[----:B------:R-:W-:Y:S02]  /*2600*/  WARPGROUP.DEPBAR.LE gsb0, 0x0 ;  /* 0x00008000000079c5 */ /* 0x000fe40000010000 */
[----:B---34-:R-:W-:-:S06]  /*2610*/  WARPGROUP.ARRIVE ;  /* 0x00000000000079c5 */ /* 0x018fcc0000000000 */
[----:B------:R-:W-:Y:S01]  /*2620*/  HGMMA.64x128x8.F32.TF32 R24, R164, gdesc[UR12], R24, gsb0 ;  /* 0x05e0000ca4187df0 */ /* 0x000fe20008002818 */
[----:B------:R-:W-:Y:S02]  /*2630*/  R2UR UR14, R4 ;  /* 0x00000000040e72ca */ /* 0x000fe400000e0000 */
[----:B------:R-:W-:Y:S01]  /*2640*/  R2UR UR15, R5 ;  /* 0x00000000050f72ca */ /* 0x000fe200000e0000 */
        /* <DEDUP_REMOVED lines=8> */
[----:B------:R-:W1:Y:S01]  /*26d0*/  LDS R159, [R9+0x4d00] ;  /* 0x004d0000099f7984 */ /* 0x000e620000000800 */
[----:B0-----:R-:W-:-:S06]  /*26e0*/  WARPGROUP.ARRIVE ;  /* 0x00000000000079c5 */ /* 0x001fcc0000000000 */
[----:B------:R-:W-:Y:S03]  /*26f0*/  HGMMA.64x128x8.F32.TF32 R88, R152, gdesc[UR8], R88, gsb0 ;  /* 0x05e0000898587df0 */ /* 0x000fe60008002858 */
[----:B------:R-:W-:Y:S02]  /*2700*/  WARPGROUP.DEPBAR.LE gsb0, 0x0 ;  /* 0x00008000000079c5 */ /* 0x000fe40000010000 */
[----:B-1----:R-:W-:-:S07]  /*2710*/  WARPGROUP.ARRIVE ;  /* 0x00000000000079c5 */ /* 0x002fce0000000000 */
[----:B------:R-:W-:Y:S03]  /*2720*/  HGMMA.64x128x8.F32.TF32 R24, R156, gdesc[UR12], R24, gsb0 ;  /* 0x05e0000c9c187df0 */ /* 0x000fe60008002818 */
[----:B------:R-:W-:Y:S02]  /*2730*/  WARPGROUP.DEPBAR.LE gsb0, 0x0 ;  /* 0x00008000000079c5 */ /* 0x000fe40000010000 */
        /* <DEDUP_REMOVED lines=9> */
[----:B------:R-:W-:Y:S01]  /*27d0*/  BPT.TRAP 0x1 ;  /* 0x000000040000795c */ /* 0x000fe20000300000 */
.L_x_35:
        /* <DEDUP_REMOVED lines=8> */
.L_x_36:
[C---:B------:R-:W-:Y:S01]  /*2860*/  VIADD R4, R2.reuse, 0x4 ;  /* 0x0000000402047836 */ /* 0x040fe20000000000 */
[----:B01----:R-:W-:Y:S01]  /*2870*/  WARPGROUP.ARRIVE ;  /* 0x00000000000079c5 */ /* 0x003fe20000000000 */
[----:B------:R-:W-:Y:S02]  /*2880*/  IMAD.MOV.U32 R5, RZ, RZ, 0x40000040 ;  /* 0x40000040ff057424 */ /* 0x000fe400078e00ff */
[----:B------:R-:W-:Y:S01]  /*2890*/  VIADD R2, R2, 0x6 ;  /* 0x0000000602027836 */ /* 0x000fe20000000000 */
[C---:B------:R-:W-:Y:S01]  /*28a0*/  R2UR UR6, R4.reuse ;  /* 0x00000000040672ca */ /* 0x040fe200000e0000 */
[----:B------:R-:W-:Y:S01]  /*28b0*/  IMAD.MOV.U32 R3, RZ, RZ, 0x40000040 ;  /* 0x40000040ff037424 */ /* 0x000fe200078e00ff */
[C---:B------:R-:W-:Y:S02]  /*28c0*/  R2UR UR7, R5.reuse ;  /* 0x00000000050772ca */ /* 0x040fe400000e0000 */
[----:B------:R-:W-:Y:S02]  /*28d0*/  R2UR UR10, R4 ;  /* 0x00000000040a72ca */ /* 0x000fe400000e0000 */
[----:B------:R-:W-:-:S09]  /*28e0*/  R2UR UR11, R5 ;  /* 0x00000000050b72ca */ /* 0x000fd200000e0000 */
[----:B------:R-:W-:Y:S01]  /*28f0*/  HGMMA.64x128x8.F32.TF32 R88, R152, gdesc[UR4], R88, gsb0 ;  /* 0x05e0000498587df0 */ /* 0x000fe20008002858 */
[----:B------:R-:W-:Y:S02]  /*2900*/  R2UR UR6, R2 ;  /* 0x00000000020672ca */ /* 0x000fe400000e0000 */
[----:B------:R-:W-:Y:S01]  /*2910*/  R2UR UR7, R3 ;  /* 0x00000000030772ca */ /* 0x000fe200000e0000 */
        /* <DEDUP_REMOVED lines=20> */
.L_x_22:
[----:B------:R-:W-:Y:S05]  /*2a60*/  @!P0 BRA `(.L_x_37) ;  /* 0x0000000000048947 */ /* 0x000fea0003800000 */
[----:B------:R-:W-:Y:S01]  /*2a70*/  BPT.TRAP 0x1 ;  /* 0x000000040000795c */ /* 0x000fe20000300000 */
.L_x_37:
[----:B------:R-:W2:Y:S01]  /*2a80*/  LDL R2, [R1+0x14] ;  /* 0x0000140001027983 */ /* 0x000ea20000100800 */
[----:B------:R-:W0:Y:S01]  /*2a90*/  S2UR UR6, SR_CgaCtaId ;  /* 0x00000000000679c3 */ /* 0x000e220000008800 */
[----:B------:R-:W-:Y:S01]  /*2aa0*/  UIADD3 UR39, UR40, UR39, URZ ;  /* 0x0000002728277290 */ /* 0x000fe2000fffe03f */
[----:B------:R-:W-:-:S03]  /*2ab0*/  UMOV UR5, 0x400 ;  /* 0x0000040000057882 */ /* 0x000fc60000000000 */
[----:B------:R-:W-:-:S04]  /*2ac0*/  ULEA UR4, UR39, 0xfffffff8, 0x3 ;  /* 0xfffffff827047891 */ /* 0x000fc8000f8e183f */
[----:B------:R-:W-:Y:S02]  /*2ad0*/  ULOP3.LUT UR4, UR4, 0x18, URZ, 0xc0, !UPT ;  /* 0x0000001804047892 */ /* 0x000fe4000f8ec03f */
[----:B0-----:R-:W-:-:S04]  /*2ae0*/  ULEA UR5, UR6, UR5, 0x18 ;  /* 0x0000000506057291 */ /* 0x001fc8000f8ec03f */
[----:B------:R-:W-:-:S04]  /*2af0*/  UIADD3 UR4, UR5, 0x20, UR4 ;  /* 0x0000002005047890 */ /* 0x000fc8000fffe004 */
[----:B------:R-:W-:-:S09]  /*2b00*/  UPRMT UR4, URZ, 0x654, UR4 ;  /* 0x000006543f047896 */ /* 0x000fd20008000004 */
[----:B------:R-:W-:Y:S01]  /*2b10*/  SYNCS.ARRIVE.TRANS64.RED.A1T0 RZ, [UR4], RZ ;  /* 0x000000ffffff79a7 */ /* 0x000fe20008100404 */
[----:B--2---:R-:W-:-:S13]  /*2b20*/  ISETP.GT.U32.AND P0, PT, R2, 0x1, PT ;  /* 0x000000010200780c */ /* 0x004fda0003f04070 */
[----:B------:R-:W-:Y:S05]  /*2b30*/  @P0 BRA `(.L_x_38) ;  /* 0x0000000000040947 */ /* 0x000fea0003800000 */
[----:B------:R-:W-:Y:S01]  /*2b40*/  BPT.TRAP 0x1 ;  /* 0x000000040000795c */ /* 0x000fe20000300000 */
.L_x_38:
[----:B------:R-:W0:Y:S01]  /*2b50*/  S2R R7, SR_TID.X ;  /* 0x0000000000077919 */ /* 0x000e220000002100 */
[----:B------:R-:W2:Y:S01]  /*2b60*/  LDC R6, c[0x0][0x288] ;  /* 0x0000a200ff067b82 */ /* 0x000ea20000000800 */
[----:B------:R-:W-:Y:S01]  /*2b70*/  LOP3.LUT R2, R19, 0x1, RZ, 0xc0, !PT ;  /* 0x0000000113027812 */ /* 0x000fe200078ec0ff */
[----:B------:R-:W-:Y:S01]  /*2b80*/  IMAD.SHL.U32 R11, R16, 0x80, RZ ;  /* 0x00000080100b7824 */ /* 0x000fe200078e00ff */
[----:B------:R-:W-:Y:S01]  /*2b90*/  LOP3.LUT R3, R0, 0x7, RZ, 0xc0, !PT ;  /* 0x0000000700037812 */ /* 0x000fe200078ec0ff */
[----:B------:R-:W-:Y:S01]  /*2ba0*/  USHF.R.U32.HI UR4, URZ, 0x2, UR39 ;  /* 0x000000023f047899 */ /* 0x000fe20008011627 */
[----:B------:R-:W-:Y:S01]  /*2bb0*/  IMAD.SHL.U32 R13, R18, 0x100, RZ ;  /* 0x00000100120d7824 */ /* 0x000fe200078e00ff */
[----:B------:R-:W-:Y:S01]  /*2bc0*/  ULDC UR8, c[0x0][0x284] ;  /* 0x0000a10000087ab9 */ /* 0x000fe20000000800 */
[----:B------:R-:W-:Y:S01]  /*2bd0*/  UISETP.GT.U32.AND UP1, UPT, UR39, 0x3, UPT ;  /* 0x000000032700788c */ /* 0x000fe2000bf24070 */
[----:B------:R-:W-:Y:S01]  /*2be0*/  SHF.R.S32.HI R15, RZ, 0x1f, R17 ;  /* 0x0000001fff0f7819 */ /* 0x000fe20000011411 */
[----:B------:R-:W-:Y:S01]  /*2bf0*/  ULOP3.LUT UR4, UR4, 0x1, URZ, 0xc0, !UPT ;  /* 0x0000000104047892 */ /* 0x000fe2000f8ec03f */
[----:B------:R-:W-:Y:S01]  /*2c00*/  ULDC.64 UR6, c[0x0][0x5d0] ;  /* 0x0001740000067ab9 */ /* 0x000fe20000000a00 */
[----:B------:R-:W-:-:S02]  /*2c10*/  UISETP.LT.U32.AND UP1, UPT, UR40, 0x4, UP1 ;  /* 0x000000042800788c */ /* 0x000fc40008f21070 */
[----:B------:R-:W-:Y:S02]  /*2c20*/  UISETP.NE.U32.AND UP0, UPT, UR4, 0x1, UPT ;  /* 0x000000010400788c */ /* 0x000fe4000bf05070 */
[----:B------:R-:W-:Y:S02]  /*2c30*/  USEL UR5, URZ, 0x1, !UP1 ;  /* 0x000000013f057887 */ /* 0x000fe4000c800000 */
[----:B------:R-:W-:Y:S02]  /*2c40*/  UISETP.GT.U32.AND UP0, UPT, UR40, 0x3, !UP0 ;  /* 0x000000032800788c */ /* 0x000fe4000c704070 */
[----:B------:R-:W-:Y:S02]  /*2c50*/  ULOP3.LUT UR39, UR39, 0x3, URZ, 0xc0, !UPT ;  /* 0x0000000327277892 */ /* 0x000fe4000f8ec03f */
[----:B------:R-:W-:Y:S01]  /*2c60*/  USEL UR4, URZ, 0x1, !UP0 ;  /* 0x000000013f047887 */ /* 0x000fe2000c000000 */
[----:B--2---:R-:W-:-:S03]  /*2c70*/  ISETP.GE.AND P0, PT, R11, R6, PT ;  /* 0x000000060b00720c */ /* 0x004fc60003f06270 */
[----:B------:R-:W-:Y:S01]  /*2c80*/  ULOP3.LUT UR38, UR4, UR38, UR5, 0x96, !UPT ;  /* 0x0000002604267292 */ /* 0x000fe2000f8e9605 */
[----:B------:R-:W-:Y:S02]  /*2c90*/  ISETP.GE.OR P0, PT, R13, UR8, P0 ;  /* 0x000000080d007c0c */ /* 0x000fe40008706670 */
[C---:B0-----:R-:W-:Y:S02]  /*2ca0*/  LOP3.LUT R4, R7.reuse, 0x60, RZ, 0xc0, !PT ;  /* 0x0000006007047812 */ /* 0x041fe400078ec0ff */
[----:B------:R-:W-:Y:S02]  /*2cb0*/  LOP3.LUT R0, R7, 0x3, RZ, 0xc0, !PT ;  /* 0x0000000307007812 */ /* 0x000fe400078ec0ff */
[----:B------:R-:W-:Y:S01]  /*2cc0*/  SHF.R.U32.HI R8, RZ, 0x1, R4 ;  /* 0x00000001ff087819 */ /* 0x000fe20000011604 */
[----:B------:R-:W-:Y:S02]  /*2cd0*/  IMAD.SHL.U32 R4, R2, 0x40, RZ ;  /* 0x0000004002047824 */ /* 0x000fe400078e00ff */
[----:B------:R-:W-:Y:S01]  /*2ce0*/  IMAD R0, R0, -0x2, R6 ;  /* 0xfffffffe00007824 */ /* 0x000fe200078e0206 */
[----:B------:R-:W-:-:S02]  /*2cf0*/  IADD3 R5, RZ, -R8, -R3 ;  /* 0x80000008ff057210 */ /* 0x000fc40007ffe803 */
[----:B------:R-:W-:Y:S01]  /*2d00*/  LOP3.LUT R159, R4, 0x40, R3, 0xe2, !PT ;  /* 0x00000040049f7812 */ /* 0x000fe200078ee203 */
[----:B------:R-:W-:Y:S02]  /*2d10*/  IMAD.SHL.U32 R4, R7, 0x2, RZ ;  /* 0x0000000207047824 */ /* 0x000fe400078e00ff */
[----:B------:R-:W-:Y:S02]  /*2d20*/  IMAD R16, R2, -0x40, R5 ;  /* 0xffffffc002107824 */ /* 0x000fe400078e0205 */
[----:B------:R-:W-:Y:S01]  /*2d30*/  IMAD R2, R15, UR6, RZ ;  /* 0x000000060f027c24 */ /* 0x000fe2000f8e02ff */
[----:B------:R-:W-:Y:S01]  /*2d40*/  LOP3.LUT R4, R11, 0x6, R4, 0xf8, !PT ;  /* 0x000000060b047812 */ /* 0x000fe200078ef804 */
[----:B------:R-:W-:Y:S01]  /*2d50*/  IMAD.WIDE R6, R18, 0x100, RZ ;  /* 0x0000010012067825 */ /* 0x000fe200078e02ff */
[----:B------:R-:W-:Y:S02]  /*2d60*/  IADD3 R16, -R13, UR8, R16 ;  /* 0x000000080d107c10 */ /* 0x000fe4000fffe110 */
[----:B------:R-:W-:Y:S01]  /*2d70*/  SHF.R.S32.HI R5, RZ, 0x1f, R4 ;  /* 0x0000001fff057819 */ /* 0x000fe20000011404 */
[----:B------:R-:W-:Y:S01]  /*2d80*/  IMAD R9, R17, UR7, R2 ;  /* 0x0000000711097c24 */ /* 0x000fe2000f8e0202 */
[----:B------:R-:W-:Y:S01]  /*2d90*/  LOP3.LUT R159, R6, R159, R8, 0xfe, !PT ;  /* 0x0000009f069f7212 */ /* 0x000fe200078efe08 */
[----:B------:R-:W-:-:S02]  /*2da0*/  IMAD.IADD R0, R0, 0x1, -R11 ;  /* 0x0000000100007824 */ /* 0x000fc400078e0a0b */
[----:B------:R-:W-:-:S04]  /*2db0*/  IMAD.WIDE.U32 R2, R17, UR6, R4 ;  /* 0x0000000611027c25 */ /* 0x000fc8000f8e0004 */
[----:B------:R-:W-:Y:S02]  /*2dc0*/  IMAD.IADD R9, R3, 0x1, R9 ;  /* 0x0000000103097824 */ /* 0x000fe400078e0209 */
[----:B------:R-:W-:Y:S02]  /*2dd0*/  IMAD.MOV.U32 R18, RZ, RZ, -0x1 ;  /* 0xffffffffff127424 */ /* 0x000fe400078e00ff */
[----:B------:R-:W-:Y:S01]  /*2de0*/  IMAD.MOV.U32 R8, RZ, RZ, R2 ;  /* 0x000000ffff087224 */ /* 0x000fe200078e0002 */
[----:B------:R-:W-:Y:S06]  /*2df0*/  @P0 BRA `(.L_x_39) ;  /* 0x0000008000600947 */ /* 0x000fec0003800000 */
[----:B------:R-:W0:Y:S01]  /*2e00*/  LDC.64 R2, c[0x0][0x5c8] ;  /* 0x00017200ff027b82 */ /* 0x000e220000000a00 */
[----:B-----5:R-:W-:Y:S01]  /*2e10*/  FSETP.NEU.AND P0, PT, R22, RZ, PT ;  /* 0x000000ff1600720b */ /* 0x020fe20003f0d000 */
[----:B------:R-:W-:Y:S01]  /*2e20*/  BSSY B0, `(.L_x_39) ;  /* 0x0000815000007945 */ /* 0x000fe20003800000 */
[----:B------:R-:W-:-:S04]  /*2e30*/  ISETP.GT.AND P3, PT, R16, RZ, PT ;  /* 0x000000ff1000720c */ /* 0x000fc80003f64270 */
[----:B------:R-:W-:Y:S01]  /*2e40*/  ISETP.GT.AND P2, PT, R0, RZ, P3 ;  /* 0x000000ff0000720c */ /* 0x000fe20001f44270 */
[-C--:B0-----:R-:W-:Y:S02]  /*2e50*/  IMAD R10, R7, R2.reuse, RZ ;  /* 0x00000002070a7224 */ /* 0x081fe400078e02ff */
[----:B------:R-:W-:-:S04]  /*2e60*/  IMAD.WIDE.U32 R162, R159, R2, R8 ;  /* 0x000000029fa27225 */ /* 0x000fc800078e0008 */
[----:B------:R-:W-:-:S04]  /*2e70*/  IMAD R9, R159, R3, R10 ;  /* 0x000000039f097224 */ /* 0x000fc800078e020a */
[----:B------:R-:W-:Y:S01]  /*2e80*/  IMAD.IADD R167, R163, 0x1, R9 ;  /* 0x00000001a3a77824 */ /* 0x000fe200078e0209 */
[----:B------:R-:W-:Y:S06]  /*2e90*/  @!P0 BRA `(.L_x_40) ;  /* 0x0000005c00108947 */ /* 0x000fec0003800000 */
[----:B------:R-:W0:Y:S01]  /*2ea0*/  LDC.64 R10, c[0x0][0x5b8] ;  /* 0x00016e00ff0a7b82 */ /* 0x000e220000000a00 */
[----:B------:R-:W-:-:S07]  /*2eb0*/  ULDC.64 UR4, c[0x0][0x5c0] ;  /* 0x0001700000047ab9 */ /* 0x000fce0000000a00 */
[----:B------:R-:W2:Y:S08]  /*2ec0*/  LDC.64 R12, c[0x0][0x5b0] ;  /* 0x00016c00ff0c7b82 */ /* 0x000eb00000000a00 */
[----:B------:R-:W3:Y:S01]  /*2ed0*/  LDC.64 R8, c[0x0][0x5a8] ;  /* 0x00016a00ff087b82 */ /* 0x000ee20000000a00 */
[----:B0-----:R-:W-:-:S04]  /*2ee0*/  IMAD R14, R15, R10, RZ ;  /* 0x0000000a0f0e7224 */ /* 0x001fc800078e02ff */
[C---:B------:R-:W-:Y:S02]  /*2ef0*/  IMAD R11, R17.reuse, R11, R14 ;  /* 0x0000000b110b7224 */ /* 0x040fe400078e020e */
[----:B------:R-:W-:-:S04]  /*2f00*/  IMAD.WIDE.U32 R14, R17, R10, R4 ;  /* 0x0000000a110e7225 */ /* 0x000fc800078e0004 */
[----:B--2---:R-:W-:Y:S02]  /*2f10*/  IMAD R20, R7, R12, RZ ;  /* 0x0000000c07147224 */ /* 0x004fe400078e02ff */
[----:B------:R-:W-:Y:S02]  /*2f20*/  IMAD.IADD R21, R15, 0x1, R11 ;  /* 0x000000010f157824 */ /* 0x000fe400078e020b */
[----:B------:R-:W-:Y:S02]  /*2f30*/  IMAD R165, R159, R13, R20 ;  /* 0x0000000d9fa57224 */ /* 0x000fe400078e0214 */
[----:B------:R-:W-:-:S04]  /*2f40*/  IMAD.MOV.U32 R20, RZ, RZ, R14 ;  /* 0x000000ffff147224 */ /* 0x000fc800078e000e */
[----:B------:R-:W-:-:S04]  /*2f50*/  IMAD.WIDE.U32 R152, R159, R12, R20 ;  /* 0x0000000c9f987225 */ /* 0x000fc800078e0014 */
[----:B------:R-:W-:Y:S01]  /*2f60*/  IMAD.IADD R153, R153, 0x1, R165 ;  /* 0x0000000199997824 */ /* 0x000fe200078e02a5 */
[----:B---3--:R-:W-:-:S04]  /*2f70*/  LEA R154, P0, R152, R8, 0x2 ;  /* 0x00000008989a7211 */ /* 0x008fc800078010ff */
[----:B------:R-:W-:-:S05]  /*2f80*/  LEA.HI.X R155, R152, R9, R153, 0x2, P0 ;  /* 0x00000009989b7211 */ /* 0x000fca00000f1499 */
[----:B------:R0:W2:Y:S01]  /*2f90*/  @P2 LDG.E.LTC128B R158, desc[UR36][R154.64] ;  /* 0x000000249a9e2981 */ /* 0x0000a2000c1e1920 */
[----:B------:R-:W-:Y:S01]  /*2fa0*/  LEA R152, P0, R162, UR4, 0x2 ;  /* 0x00000004a2987c11 */ /* 0x000fe2000f8010ff */
[----:B------:R-:W-:Y:S01]  /*2fb0*/  IMAD.WIDE.U32 R156, R159, R12, R4 ;  /* 0x0000000c9f9c7225 */ /* 0x000fe200078e0004 */
[----:B-1----:R-:W-:Y:S01]  /*2fc0*/  ISETP.GT.AND P1, PT, R0, 0x1, P3 ;  /* 0x000000010000780c */ /* 0x002fe20001f24270 */
[----:B------:R-:W-:Y:S02]  /*2fd0*/  BSSY B1, `(.L_x_41) ;  /* 0x0000011000017945 */ /* 0x000fe40003800000 */
[----:B------:R-:W-:Y:S02]  /*2fe0*/  IMAD.IADD R157, R165, 0x1, R157 ;  /* 0x00000001a59d7824 */ /* 0x000fe400078e029d */
[----:B------:R-:W-:Y:S01]  /*2ff0*/  IMAD.WIDE.U32 R160, R17, R10, R156 ;  /* 0x0000000a11a07225 */ /* 0x000fe200078e009c */
[----:B0-----:R-:W-:-:S03]  /*3000*/  SHF.L.U64.HI R155, R12, 0x3, R13 ;  /* 0x000000030c9b7819 */ /* 0x001fc6000001020d */
[----:B------:R-:W-:Y:S01]  /*3010*/  IMAD.SHL.U32 R154, R12, 0x8, RZ ;  /* 0x000000080c9a7824 */ /* 0x000fe200078e00ff */
[----:B--2---:R-:W-:-:S05]  /*3020*/  LOP3.LUT R153, R158, 0xffffe000, RZ, 0xc0, !PT ;  /* 0xffffe0009e997812 */ /* 0x004fca00078ec0ff */
[----:B------:R-:W-:Y:S01]  /*3030*/  FMUL R163, R153, R22 ;  /* 0x0000001699a37220 */ /* 0x000fe20000400000 */
[----:B------:R-:W-:Y:S01]  /*3040*/  LEA.HI.X R153, R162, UR5, R167, 0x2, P0 ;  /* 0x00000005a2997c11 */ /* 0x000fe200080f14a7 */
[----:B------:R-:W-:Y:S01]  /*3050*/  IMAD.WIDE.U32 R166, R159, R12, R154 ;  /* 0x0000000c9fa67225 */ /* 0x000fe200078e009a */
[----:B------:R-:W-:-:S03]  /*3060*/  LEA R156, P0, R160, R8, 0x2 ;  /* 0x00000008a09c7211 */ /* 0x000fc600078010ff */
[----:B------:R-:W-:Y:S01]  /*3070*/  FFMA R163, R88, R23, R163 ;  /* 0x0000001758a37223 */ /* 0x000fe200000000a3 */
[----:B------:R-:W-:-:S04]  /*3080*/  IMAD.IADD R88, R11, 0x1, R161 ;  /* 0x000000010b587824 */ /* 0x000fc800078e02a1 */
[----:B------:R-:W-:Y:S02]  /*3090*/  F2FP.TF32.F32.PACK_B R163, R163 ;  /* 0x000000a3ffa3723e */ /* 0x000fe400024050ff */
[----:B------:R-:W-:-:S03]  /*30a0*/  LEA.HI.X R157, R160, R9, R88, 0x2, P0 ;  /* 0x00000009a09d7211 */ /* 0x000fc600000f1458 */
[----:B------:R0:W-:Y:S01]  /*30b0*/  @P2 STG.E desc[UR36][R152.64], R163 ;  /* 0x000000a398002986 */ /* 0x0001e2000c101924 */
[----:B------:R-:W-:Y:S05]  /*30c0*/  @!P1 BRA `(.L_x_42) ;  /* 0x0000000000049947 */ /* 0x000fea0003800000 */
[----:B------:R1:W5:Y:S02]  /*30d0*/  LDG.E.LTC128B R158, desc[UR36][R156.64+0x4] ;  /* 0x000004249c9e7981 */ /* 0x000364000c1e1920 */
.L_x_42:
[----:B------:R-:W-:Y:S05]  /*30e0*/  BSYNC B1 ;  /* 0x0000000000017941 */ /* 0x000fea0003800000 */
.L_x_41:
[----:B-----5:R-:W-:Y:S01]  /*30f0*/  LOP3.LUT R161, R158, 0xffffe000, RZ, 0xc0, !PT ;  /* 0xffffe0009ea17812 */ /* 0x020fe200078ec0ff */
[----:B------:R-:W-:Y:S01]  /*3100*/  IMAD.IADD R165, R165, 0x1, R167 ;  /* 0x00000001a5a57824 */ /* 0x000fe200078e02a7 */
[----:B------:R-:W-:Y:S02]  /*3110*/  ISETP.GT.AND P0, PT, R16, 0x8, PT ;  /* 0x000000081000780c */ /* 0x000fe40003f04270 */
[----:B------:R-:W-:Y:S01]  /*3120*/  IADD3 R160, P4, R14, R166, RZ ;  /* 0x000000a60ea07210 */ /* 0x000fe20007f9e0ff */
[----:B------:R-:W-:Y:S01]  /*3130*/  FMUL R88, R161, R22 ;  /* 0x00000016a1587220 */ /* 0x000fe20000400000 */
[----:B------:R-:W-:-:S03]  /*3140*/  ISETP.GT.AND P2, PT, R0, RZ, P0 ;  /* 0x000000ff0000720c */ /* 0x000fc60000744270 */
[----:B------:R-:W-:Y:S01]  /*3150*/  FFMA R169, R89, R23, R88 ;  /* 0x0000001759a97223 */ /* 0x000fe20000000058 */
[----:B------:R-:W-:Y:S01]  /*3160*/  IMAD.X R161, R165, 0x1, R21, P4 ;  /* 0x00000001a5a17824 */ /* 0x000fe200020e0615 */
[----:B------:R-:W-:-:S03]  /*3170*/  LEA R88, P4, R160, R8, 0x2 ;  /* 0x00000008a0587211 */ /* 0x000fc600078810ff */
[----:B------:R-:W-:Y:S02]  /*3180*/  F2FP.TF32.F32.PACK_B R169, R169 ;  /* 0x000000a9ffa9723e */ /* 0x000fe400024050ff */
[----:B------:R-:W-:-:S03]  /*3190*/  LEA.HI.X R89, R160, R9, R161, 0x2, P4 ;  /* 0x00000009a0597211 */ /* 0x000fc600020f14a1 */
[----:B------:R2:W-:Y:S04]  /*31a0*/  @P1 STG.E desc[UR36][R152.64+0x4], R169 ;  /* 0x000004a998001986 */ /* 0x0005e8000c101924 */
[----:B------:R3:W0:Y:S01]  /*31b0*/  @P2 LDG.E.LTC128B R158, desc[UR36][R88.64] ;  /* 0x00000024589e2981 */ /* 0x000622000c1e1920 */
[----:B------:R-:W-:Y:S01]  /*31c0*/  IMAD.SHL.U32 R161, R2, 0x20, RZ ;  /* 0x0000002002a17824 */ /* 0x000fe200078e00ff */
[----:B------:R-:W-:Y:S01]  /*31d0*/  IADD3 R166, P1, R4, R166, RZ ;  /* 0x000000a604a67210 */ /* 0x000fe20007f3e0ff */
[----:B------:R-:W-:Y:S03]  /*31e0*/  BSSY B1, `(.L_x_43) ;  /* 0x0000011000017945 */ /* 0x000fe60003800000 */
[----:B------:R-:W-:Y:S01]  /*31f0*/  IADD3 R164, P4, R161, R152, RZ ;  /* 0x00000098a1a47210 */ /* 0x000fe20007f9e0ff */
[----:B------:R-:W-:Y:S01]  /*3200*/  IMAD.X R167, R5, 0x1, R165, P1 ;  /* 0x0000000105a77824 */ /* 0x000fe200008e06a5 */
[----:B------:R-:W-:Y:S01]  /*3210*/  ISETP.GT.AND P1, PT, R0, 0x1, P0 ;  /* 0x000000010000780c */ /* 0x000fe20000724270 */
[----:B------:R-:W-:-:S03]  /*3220*/  IMAD.WIDE.U32 R166, R17, R10, R166 ;  /* 0x0000000a11a67225 */ /* 0x000fc600078e00a6 */
[----:B---3--:R-:W-:Y:S02]  /*3230*/  LEA R88, P5, R166, R8, 0x2 ;  /* 0x00000008a6587211 */ /* 0x008fe400078a10ff */
[----:B0-----:R-:W-:-:S05]  /*3240*/  LOP3.LUT R163, R158, 0xffffe000, RZ, 0xc0, !PT ;  /* 0xffffe0009ea37812 */ /* 0x001fca00078ec0ff */
[----:B------:R-:W-:-:S04]  /*3250*/  FMUL R163, R163, R22 ;  /* 0x00000016a3a37220 */ /* 0x000fc80000400000 */
[----:B------:R-:W-:Y:S01]  /*3260*/  FFMA R171, R90, R23, R163 ;  /* 0x000000175aab7223 */ /* 0x000fe200000000a3 */
[----:B------:R-:W-:Y:S01]  /*3270*/  SHF.L.U64.HI R163, R2, 0x5, R3 ;  /* 0x0000000502a37819 */ /* 0x000fe20000010203 */
[----:B------:R-:W-:-:S03]  /*3280*/  IMAD.IADD R90, R11, 0x1, R167 ;  /* 0x000000010b5a7824 */ /* 0x000fc600078e02a7 */
[----:B------:R-:W-:Y:S01]  /*3290*/  F2FP.TF32.F32.PACK_B R171, R171 ;  /* 0x000000abffab723e */ /* 0x000fe200024050ff */
[----:B------:R-:W-:Y:S01]  /*32a0*/  IMAD.X R165, R163, 0x1, R153, P4 ;  /* 0x00000001a3a57824 */ /* 0x000fe200020e0699 */
[----:B------:R-:W-:-:S04]  /*32b0*/  LEA.HI.X R89, R166, R9, R90, 0x2, P5 ;  /* 0x00000009a6597211 */ /* 0x000fc800028f145a */
[----:B------:R2:W-:Y:S01]  /*32c0*/  @P2 STG.E desc[UR36][R164.64], R171 ;  /* 0x000000aba4002986 */ /* 0x0005e2000c101924 */
[----:B------:R-:W-:Y:S05]  /*32d0*/  @!P1 BRA `(.L_x_44) ;  /* 0x0000000000049947 */ /* 0x000fea0003800000 */
[----:B------:R0:W5:Y:S02]  /*32e0*/  LDG.E.LTC128B R158, desc[UR36][R88.64+0x4] ;  /* 0x00000424589e7981 */ /* 0x000164000c1e1920 */
.L_x_44:
[----:B------:R-:W-:Y:S05]  /*32f0*/  BSYNC B1 ;  /* 0x0000000000017941 */ /* 0x000fea0003800000 */
.L_x_43:
[----:B-----5:R-:W-:Y:S01]  /*3300*/  LOP3.LUT R167, R158, 0xffffe000, RZ, 0xc0, !PT ;  /* 0xffffe0009ea77812 */ /* 0x020fe200078ec0ff */
[----:B------:R-:W-:Y:S01]  /*3310*/  BSSY B1, `(.L_x_45) ;  /* 0x000000a000017945 */ /* 0x000fe20003800000 */
[----:B------:R-:W-:-:S03]  /*3320*/  ISETP.GT.AND P2, PT, R0, 0x8, P3 ;  /* 0x000000080000780c */ /* 0x000fc60001f44270 */
[----:B------:R-:W-:-:S04]  /*3330*/  FMUL R90, R167, R22 ;  /* 0x00000016a75a7220 */ /* 0x000fc80000400000 */
[----:B------:R-:W-:Y:S01]  /*3340*/  FFMA R167, R91, R23, R90 ;  /* 0x000000175ba77223 */ /* 0x000fe2000000005a */
[----:B------:R-:W-:Y:S02]  /*3350*/  @P1 IMAD.MOV.U32 R90, RZ, RZ, R164 ;  /* 0x000000ffff5a1224 */ /* 0x000fe400078e00a4 */
[----:B------:R-:W-:Y:S02]  /*3360*/  @P1 IMAD.MOV.U32 R91, RZ, RZ, R165 ;  /* 0x000000ffff5b1224 */ /* 0x000fe400078e00a5 */
[----:B------:R-:W-:-:S05]  /*3370*/  F2FP.TF32.F32.PACK_B R167, R167 ;  /* 0x000000a7ffa7723e */ /* 0x000fca00024050ff */
[----:B------:R3:W-:Y:S01]  /*3380*/  @P1 STG.E desc[UR36][R90.64+0x4], R167 ;  /* 0x000004a75a001986 */ /* 0x0007e2000c101924 */
[----:B------:R-:W-:Y:S05]  /*3390*/  @!P2 BRA `(.L_x_46) ;  /* 0x000000000004a947 */ /* 0x000fea0003800000 */
[----:B------:R4:W5:Y:S02]  /*33a0*/  LDG.E.LTC128B R158, desc[UR36][R156.64+0x20] ;  /* 0x000020249c9e7981 */ /* 0x000964000c1e1920 */
.L_x_46:
[----:B------:R-:W-:Y:S05]  /*33b0*/  BSYNC B1 ;  /* 0x0000000000017941 */ /* 0x000fea0003800000 */
.L_x_45:
[----:B---3-5:R-:W-:Y:S01]  /*33c0*/  LOP3.LUT R91, R158, 0xffffe000, RZ, 0xc0, !PT ;  /* 0xffffe0009e5b7812 */ /* 0x028fe200078ec0ff */
[----:B------:R-:W-:Y:S01]  /*33d0*/  @P2 IMAD.MOV.U32 R90, RZ, RZ, R152 ;  /* 0x000000ffff5a2224 */ /* 0x000fe200078e0098 */
[----:B------:R-:W-:Y:S01]  /*33e0*/  ISETP.GT.AND P1, PT, R0, 0x9, P3 ;  /* 0x000000090000780c */ /* 0x000fe20001f24270 */
[----:B------:R-:W-:Y:S02]  /*33f0*/  BSSY B1, `(.L_x_47) ;  /* 0x0000008000017945 */ /* 0x000fe40003800000 */
[----:B------:R-:W-:-:S04]  /*3400*/  FMUL R91, R91, R22 ;  /* 0x000000165b5b7220 */ /* 0x000fc80000400000 */
[----:B------:R-:W-:Y:S01]  /*3410*/  FFMA R167, R92, R23, R91 ;  /* 0x000000175ca77223 */ /* 0x000fe2000000005b */
[----:B------:R-:W-:-:S04]  /*3420*/  @P2 IMAD.MOV.U32 R91, RZ, RZ, R153 ;  /* 0x000000ffff5b2224 */ /* 0x000fc800078e0099 */
[----:B------:R-:W-:-:S05]  /*3430*/  F2FP.TF32.F32.PACK_B R167, R167 ;  /* 0x000000a7ffa7723e */ /* 0x000fca00024050ff */
[----:B------:R3:W-:Y:S01]  /*3440*/  @P2 STG.E desc[UR36][R90.64+0x20], R167 ;  /* 0x000020a75a002986 */ /* 0x0007e2000c101924 */
[----:B------:R-:W-:Y:S05]  /*3450*/  @!P1 BRA `(.L_x_48) ;  /* 0x0000000000049947 */ /* 0x000fea0003800000 */
[----:B------:R0:W5:Y:S02]  /*3460*/  LDG.E.LTC128B R158, desc[UR36][R156.64+0x24] ;  /* 0x000024249c9e7981 */ /* 0x000164000c1e1920 */
.L_x_48:
[----:B------:R-:W-:Y:S05]  /*3470*/  BSYNC B1 ;  /* 0x0000000000017941 */ /* 0x000fea0003800000 */
.L_x_47:
[----:B---3-5:R-:W-:Y:S01]  /*3480*/  LOP3.LUT R91, R158, 0xffffe000, RZ, 0xc0, !PT ;  /* 0xffffe0009e5b7812 */ /* 0x028fe200078ec0ff */
[----:B------:R-:W-:Y:S01]  /*3490*/  BSSY B1, `(.L_x_49) ;  /* 0x000000a000017945 */ /* 0x000fe20003800000 */
[----:B------:R-:W-:-:S03]  /*34a0*/  ISETP.GT.AND P2, PT, R0, 0x8, P0 ;  /* 0x000000080000780c */ /* 0x000fc60000744270 */
[----:B------:R-:W-:Y:S01]  /*34b0*/  FMUL R90, R91, R22 ;  /* 0x000000165b5a7220 */ /* 0x000fe20000400000 */
[----:B------:R-:W-:-:S03]  /*34c0*/  @P1 IMAD.MOV.U32 R91, RZ, RZ, R153 ;  /* 0x000000ffff5b1224 */ /* 0x000fc600078e0099 */
[----:B------:R-:W-:Y:S01]  /*34d0*/  FFMA R93, R93, R23, R90 ;  /* 0x000000175d5d7223 */ /* 0x000fe2000000005a */
[----:B------:R-:W-:-:S04]  /*34e0*/  @P1 IMAD.MOV.U32 R90, RZ, RZ, R152 ;  /* 0x000000ffff5a1224 */ /* 0x000fc800078e0098 */
[----:B------:R-:W-:-:S05]  /*34f0*/  F2FP.TF32.F32.PACK_B R93, R93 ;  /* 0x0000005dff5d723e */ /* 0x000fca00024050ff */
[----:B------:R3:W-:Y:S01]  /*3500*/  @P1 STG.E desc[UR36][R90.64+0x24], R93 ;  /* 0x0000245d5a001986 */ /* 0x0007e2000c101924 */
[----:B------:R-:W-:Y:S05]  /*3510*/  @!P2 BRA `(.L_x_50) ;  /* 0x000000000004a947 */ /* 0x000fea0003800000 */
[----:B------:R0:W5:Y:S02]  /*3520*/  LDG.E.LTC128B R158, desc[UR36][R88.64+0x20] ;  /* 0x00002024589e7981 */ /* 0x000164000c1e1920 */
.L_x_50:
[----:B------:R-:W-:Y:S05]  /*3530*/  BSYNC B1 ;  /* 0x0000000000017941 */ /* 0x000fea0003800000 */
.L_x_49:
        /* <DEDUP_REMOVED lines=11> */
.L_x_52:
[----:B------:R-:W-:Y:S05]  /*35f0*/  BSYNC B1 ;  /* 0x0000000000017941 */ /* 0x000fea0003800000 */
.L_x_51:
        /* <DEDUP_REMOVED lines=11> */
.L_x_54:
[----:B------:R-:W-:Y:S05]  /*36b0*/  BSYNC B1 ;  /* 0x0000000000017941 */ /* 0x000fea0003800000 */
.L_x_53:
        /* <DEDUP_REMOVED lines=11> */
.L_x_56:
[----:B------:R-:W-:Y:S05]  /*3770*/  BSYNC B1 ;  /* 0x0000000000017941 */ /* 0x000fea0003800000 */
.L_x_55:
        /* <DEDUP_REMOVED lines=11> */
.L_x_58:
[----:B------:R-:W-:Y:S05]  /*3830*/  BSYNC B1 ;  /* 0x0000000000017941 */ /* 0x000fea0003800000 */
.L_x_57:
        /* <DEDUP_REMOVED lines=11> */
.L_x_60:
[----:B------:R-:W-:Y:S05]  /*38f0*/  BSYNC B1 ;  /* 0x0000000000017941 */ /* 0x000fea0003800000 */
.L_x_59:
        /* <DEDUP_REMOVED lines=11> */
.L_x_62:
[----:B------:R-:W-:Y:S05]  /*39b0*/  BSYNC B1 ;  /* 0x0000000000017941 */ /* 0x000fea0003800000 */
.L_x_61:
        /* <DEDUP_REMOVED lines=11> */
.L_x_64:
[----:B------:R-:W-:Y:S05]  /*3a70*/  BSYNC B1 ;  /* 0x0000000000017941 */ /* 0x000fea0003800000 */
.L_x_63:
        /* <DEDUP_REMOVED lines=11> */
.L_x_66:
[----:B------:R-:W-:Y:S05]  /*3b30*/  BSYNC B1 ;  /* 0x0000000000017941 */ /* 0x000fea0003800000 */
.L_x_65:
        /* <DEDUP_REMOVED lines=11> */
.L_x_68:
[----:B------:R-:W-:Y:S05]  /*3bf0*/  BSYNC B1 ;  /* 0x0000000000017941 */ /* 0x000fea0003800000 */
.L_x_67:
        /* <DEDUP_REMOVED lines=11> */
.L_x_70:
[----:B------:R-:W-:Y:S05]  /*3cb0*/  BSYNC B1 ;  /* 0x0000000000017941 */ /* 0x000fea0003800000 */
.L_x_69:
        /* <DEDUP_REMOVED lines=11> */
.L_x_72:
[----:B------:R-:W-:Y:S05]  /*3d70*/  BSYNC B1 ;  /* 0x0000000000017941 */ /* 0x000fea0003800000 */
.L_x_71:
        /* <DEDUP_REMOVED lines=11> */
.L_x_74:
[----:B------:R-:W-:Y:S05]  /*3e30*/  BSYNC B1 ;  /* 0x0000000000017941 */ /* 0x000fea0003800000 */
.L_x_73:
        /* <DEDUP_REMOVED lines=11> */
.L_x_76:
[----:B------:R-:W-:Y:S05]  /*3ef0*/  BSYNC B1 ;  /* 0x0000000000017941 */ /* 0x000fea0003800000 */
.L_x_75:
        /* <DEDUP_REMOVED lines=11> */
.L_x_78:
[----:B------:R-:W-:Y:S05]  /*3fb0*/  BSYNC B1 ;  /* 0x0000000000017941 */ /* 0x000fea0003800000 */
.L_x_77:
        /* <DEDUP_REMOVED lines=11> */
.L_x_80:
[----:B------:R-:W-:Y:S05]  /*4070*/  BSYNC B1 ;  /* 0x0000000000017941 */ /* 0x000fea0003800000 */
.L_x_79:
        /* <DEDUP_REMOVED lines=11> */
.L_x_82:
[----:B------:R-:W-:Y:S05]  /*4130*/  BSYNC B1 ;  /* 0x0000000000017941 */ /* 0x000fea0003800000 */
.L_x_81:
        /* <DEDUP_REMOVED lines=11> */
.L_x_84:
[----:B------:R-:W-:Y:S05]  /*41f0*/  BSYNC B1 ;  /* 0x0000000000017941 */ /* 0x000fea0003800000 */
.L_x_83:
        /* <DEDUP_REMOVED lines=11> */
.L_x_86:
[----:B------:R-:W-:Y:S05]  /*42b0*/  BSYNC B1 ;  /* 0x0000000000017941 */ /* 0x000fea0003800000 */
.L_x_85:
        /* <DEDUP_REMOVED lines=11> */
.L_x_88:
[----:B------:R-:W-:Y:S05]  /*4370*/  BSYNC B1 ;  /* 0x0000000000017941 */ /* 0x000fea0003800000 */
.L_x_87:
        /* <DEDUP_REMOVED lines=11> */
.L_x_90:
[----:B------:R-:W-:Y:S05]  /*4430*/  BSYNC B1 ;  /* 0x0000000000017941 */ /* 0x000fea0003800000 */
.L_x_89:
        /* <DEDUP_REMOVED lines=11> */
.L_x_92:
[----:B------:R-:W-:Y:S05]  /*44f0*/  BSYNC B1 ;  /* 0x0000000000017941 */ /* 0x000fea0003800000 */
.L_x_91:
        /* <DEDUP_REMOVED lines=11> */
.L_x_94:
[----:B------:R-:W-:Y:S05]  /*45b0*/  BSYNC B1 ;  /* 0x0000000000017941 */ /* 0x000fea0003800000 */
.L_x_93:
        /* <DEDUP_REMOVED lines=11> */
.L_x_96:
[----:B------:R-:W-:Y:S05]  /*4670*/  BSYNC B1 ;  /* 0x0000000000017941 */ /* 0x000fea0003800000 */
.L_x_95:
        /* <DEDUP_REMOVED lines=11> */
.L_x_98:
[----:B------:R-:W-:Y:S05]  /*4730*/  BSYNC B1 ;  /* 0x0000000000017941 */ /* 0x000fea0003800000 */
.L_x_97:
        /* <DEDUP_REMOVED lines=11> */
.L_x_100:
[----:B------:R-:W-:Y:S05]  /*47f0*/  BSYNC B1 ;  /* 0x0000000000017941 */ /* 0x000fea0003800000 */
.L_x_99:
        /* <DEDUP_REMOVED lines=11> */
.L_x_102:
[----:B------:R-:W-:Y:S05]  /*48b0*/  BSYNC B1 ;  /* 0x0000000000017941 */ /* 0x000fea0003800000 */
.L_x_101:
        /* <DEDUP_REMOVED lines=11> */
.L_x_104:
[----:B------:R-:W-:Y:S05]  /*4970*/  BSYNC B1 ;  /* 0x0000000000017941 */ /* 0x000fea0003800000 */
.L_x_103:
        /* <DEDUP_REMOVED lines=11> */
.L_x_106:
[----:B------:R-:W-:Y:S05]  /*4a30*/  BSYNC B1 ;  /* 0x0000000000017941 */ /* 0x000fea0003800000 */
.L_x_105:
        /* <DEDUP_REMOVED lines=11> */
.L_x_108:
[----:B------:R-:W-:Y:S05]  /*4af0*/  BSYNC B1 ;  /* 0x0000000000017941 */ /* 0x000fea0003800000 */
.L_x_107:
        /* <DEDUP_REMOVED lines=11> */
.L_x_110:
[----:B------:R-:W-:Y:S05]  /*4bb0*/  BSYNC B1 ;  /* 0x0000000000017941 */ /* 0x000fea0003800000 */
.L_x_109:
        /* <DEDUP_REMOVED lines=11> */
.L_x_112:
[----:B------:R-:W-:Y:S05]  /*4c70*/  BSYNC B1 ;  /* 0x0000000000017941 */ /* 0x000fea0003800000 */
.L_x_111:
        /* <DEDUP_REMOVED lines=11> */
.L_x_114:
[----:B------:R-:W-:Y:S05]  /*4d30*/  BSYNC B1 ;  /* 0x0000000000017941 */ /* 0x000fea0003800000 */
.L_x_113:
        /* <DEDUP_REMOVED lines=11> */
.L_x_116:
[----:B------:R-:W-:Y:S05]  /*4df0*/  BSYNC B1 ;  /* 0x0000000000017941 */ /* 0x000fea0003800000 */
.L_x_115:
        /* <DEDUP_REMOVED lines=11> */
.L_x_118:
[----:B------:R-:W-:Y:S05]  /*4eb0*/  BSYNC B1 ;  /* 0x0000000000017941 */ /* 0x000fea0003800000 */
.L_x_117:
        /* <DEDUP_REMOVED lines=11> */
.L_x_120:
[----:B------:R-:W-:Y:S05]  /*4f70*/  BSYNC B1 ;  /* 0x0000000000017941 */ /* 0x000fea0003800000 */
.L_x_119:
        /* <DEDUP_REMOVED lines=11> */
.L_x_122:
[----:B------:R-:W-:Y:S05]  /*5030*/  BSYNC B1 ;  /* 0x0000000000017941 */ /* 0x000fea0003800000 */
.L_x_121:
        /* <DEDUP_REMOVED lines=11> */
.L_x_124:
[----:B------:R-:W-:Y:S05]  /*50f0*/  BSYNC B1 ;  /* 0x0000000000017941 */ /* 0x000fea0003800000 */
.L_x_123:
        /* <DEDUP_REMOVED lines=11> */
.L_x_126:
[----:B------:R-:W-:Y:S05]  /*51b0*/  BSYNC B1 ;  /* 0x0000000000017941 */ /* 0x000fea0003800000 */
.L_x_125:
        /* <DEDUP_REMOVED lines=11> */
.L_x_128:
[----:B------:R-:W-:Y:S05]  /*5270*/  BSYNC B1 ;  /* 0x0000000000017941 */ /* 0x000fea0003800000 */
.L_x_127:
        /* <DEDUP_REMOVED lines=11> */
.L_x_130:
[----:B------:R-:W-:Y:S05]  /*5330*/  BSYNC B1 ;  /* 0x0000000000017941 */ /* 0x000fea0003800000 */
.L_x_129:
        /* <DEDUP_REMOVED lines=11> */
.L_x_132:
[----:B------:R-:W-:Y:S05]  /*53f0*/  BSYNC B1 ;  /* 0x0000000000017941 */ /* 0x000fea0003800000 */
.L_x_131:
        /* <DEDUP_REMOVED lines=11> */
.L_x_134:
[----:B------:R-:W-:Y:S05]  /*54b0*/  BSYNC B1 ;  /* 0x0000000000017941 */ /* 0x000fea0003800000 */
.L_x_133:
        /* <DEDUP_REMOVED lines=11> */
.L_x_136:
[----:B------:R-:W-:Y:S05]  /*5570*/  BSYNC B1 ;  /* 0x0000000000017941 */ /* 0x000fea0003800000 */
.L_x_135:
        /* <DEDUP_REMOVED lines=11> */
.L_x_138:
[----:B------:R-:W-:Y:S05]  /*5630*/  BSYNC B1 ;  /* 0x0000000000017941 */ /* 0x000fea0003800000 */
.L_x_137:
        /* <DEDUP_REMOVED lines=11> */
.L_x_140:
[----:B------:R-:W-:Y:S05]  /*56f0*/  BSYNC B1 ;  /* 0x0000000000017941 */ /* 0x000fea0003800000 */
.L_x_139:
        /* <DEDUP_REMOVED lines=11> */
.L_x_142:
[----:B------:R-:W-:Y:S05]  /*57b0*/  BSYNC B1 ;  /* 0x0000000000017941 */ /* 0x000fea0003800000 */
.L_x_141:
        /* <DEDUP_REMOVED lines=11> */
.L_x_144:
[----:B------:R-:W-:Y:S05]  /*5870*/  BSYNC B1 ;  /* 0x0000000000017941 */ /* 0x000fea0003800000 */
.L_x_143:
        /* <DEDUP_REMOVED lines=11> */
.L_x_146:
[----:B------:R-:W-:Y:S05]  /*5930*/  BSYNC B1 ;  /* 0x0000000000017941 */ /* 0x000fea0003800000 */
.L_x_145:
        /* <DEDUP_REMOVED lines=11> */
.L_x_148:
[----:B------:R-:W-:Y:S05]  /*59f0*/  BSYNC B1 ;  /* 0x0000000000017941 */ /* 0x000fea0003800000 */
.L_x_147:
        /* <DEDUP_REMOVED lines=11> */
.L_x_150:
[----:B------:R-:W-:Y:S05]  /*5ab0*/  BSYNC B1 ;  /* 0x0000000000017941 */ /* 0x000fea0003800000 */
.L_x_149:
        /* <DEDUP_REMOVED lines=11> */
.L_x_152:
[----:B------:R-:W-:Y:S05]  /*5b70*/  BSYNC B1 ;  /* 0x0000000000017941 */ /* 0x000fea0003800000 */
.L_x_151:
        /* <DEDUP_REMOVED lines=11> */
.L_x_154:
[----:B------:R-:W-:Y:S05]  /*5c30*/  BSYNC B1 ;  /* 0x0000000000017941 */ /* 0x000fea0003800000 */
.L_x_153:
        /* <DEDUP_REMOVED lines=11> */
.L_x_156:
[----:B------:R-:W-:Y:S05]  /*5cf0*/  BSYNC B1 ;  /* 0x0000000000017941 */ /* 0x000fea0003800000 */
.L_x_155:
        /* <DEDUP_REMOVED lines=11> */
.L_x_158:
[----:B------:R-:W-:Y:S05]  /*5db0*/  BSYNC B1 ;  /* 0x0000000000017941 */ /* 0x000fea0003800000 */
.L_x_157:
        /* <DEDUP_REMOVED lines=11> */
.L_x_160:
[----:B------:R-:W-:Y:S05]  /*5e70*/  BSYNC B1 ;  /* 0x0000000000017941 */ /* 0x000fea0003800000 */
.L_x_159:
        /* <DEDUP_REMOVED lines=11> */
.L_x_162:
[----:B------:R-:W-:Y:S05]  /*5f30*/  BSYNC B1 ;  /* 0x0000000000017941 */ /* 0x000fea0003800000 */
.L_x_161:
[----:B---3-5:R-:W-:Y:S01]  /*5f40*/  LOP3.LUT R91, R158, 0xffffe000, RZ, 0xc0, !PT ;  /* 0xffffe0009e5b7812 */ /* 0x028fe200078ec0ff */
[----:B------:R-:W-:Y:S01]  /*5f50*/  @P2 IMAD.MOV.U32 R6, RZ, RZ, R164 ;  /* 0x000000ffff062224 */ /* 0x000fe200078e00a4 */
[----:B------:R-:W-:Y:S01]  /*5f60*/  IADD3 R159, P1, R159, 0x80, RZ ;  /* 0x000000809f9f7810 */ /* 0x000fe20007f3e0ff */
[----:B------:R-:W-:Y:S02]  /*5f70*/  BSSY B1, `(.L_x_163) ;  /* 0x000000b000017945 */ /* 0x000fe40003800000 */
[----:B------:R-:W-:Y:S02]  /*5f80*/  FMUL R91, R91, R22 ;  /* 0x000000165b5b7220 */ /* 0x000fe40000400000 */
[----:B------:R-:W-:Y:S01]  /*5f90*/  IMAD.X R7, RZ, RZ, R7, P1 ;  /* 0x000000ffff077224 */ /* 0x000fe200008e0607 */
[----:B------:R-:W-:Y:S01]  /*5fa0*/  ISETP.GT.AND P1, PT, R0, 0x79, P0 ;  /* 0x000000790000780c */ /* 0x000fe20000724270 */
[----:B------:R-:W-:Y:S02]  /*5fb0*/  FFMA R91, R150, R23, R91 ;  /* 0x00000017965b7223 */ /* 0x000fe4000000005b */
[----:B------:R-:W-:-:S02]  /*5fc0*/  IMAD R90, R7, R12, RZ ;  /* 0x0000000c075a7224 */ /* 0x000fc400078e02ff */
[----:B------:R-:W-:Y:S01]  /*5fd0*/  @P2 IMAD.MOV.U32 R7, RZ, RZ, R165 ;  /* 0x000000ffff072224 */ /* 0x000fe200078e00a5 */
[----:B------:R-:W-:-:S05]  /*5fe0*/  F2FP.TF32.F32.PACK_B R91, R91 ;  /* 0x0000005bff5b723e */ /* 0x000fca00024050ff */
[----:B------:R3:W-:Y:S02]  /*5ff0*/  @P2 STG.E desc[UR36][R6.64+0x1e0], R91 ;  /* 0x0001e05b06002986 */ /* 0x0007e4000c101924 */
[----:B------:R-:W-:Y:S05]  /*6000*/  @!P1 BRA `(.L_x_164) ;  /* 0x0000000000049947 */ /* 0x000fea0003800000 */
[----:B------:R0:W5:Y:S02]  /*6010*/  LDG.E.LTC128B R158, desc[UR36][R88.64+0x1e4] ;  /* 0x0001e424589e7981 */ /* 0x000164000c1e1920 */
.L_x_164:
[----:B------:R-:W-:Y:S05]  /*6020*/  BSYNC B1 ;  /* 0x0000000000017941 */ /* 0x000fea0003800000 */
.L_x_163:
[----:B0----5:R-:W-:Y:S01]  /*6030*/  LOP3.LUT R89, R158, 0xffffe000, RZ, 0xc0, !PT ;  /* 0xffffe0009e597812 */ /* 0x021fe200078ec0ff */
[C---:B------:R-:W-:Y:S01]  /*6040*/  IMAD R97, R159.reuse, R13, R90 ;  /* 0x0000000d9f617224 */ /* 0x040fe200078e025a */
[----:B------:R-:W-:Y:S01]  /*6050*/  ISETP.GT.AND P0, PT, R16, 0x80, PT ;  /* 0x000000801000780c */ /* 0x000fe20003f04270 */
[----:B---3--:R-:W-:-:S04]  /*6060*/  IMAD.WIDE.U32 R6, R159, R12, R20 ;  /* 0x0000000c9f067225 */ /* 0x008fc800078e0014 */
[----:B------:R-:W-:Y:S01]  /*6070*/  FMUL R88, R89, R22 ;  /* 0x0000001659587220 */ /* 0x000fe20000400000 */
[----:B------:R-:W-:Y:S01]  /*6080*/  ISETP.GT.AND P3, PT, R0, RZ, P0 ;  /* 0x000000ff0000720c */ /* 0x000fe20000764270 */
[----:B------:R-:W-:Y:S02]  /*6090*/  IMAD.IADD R7, R7, 0x1, R97 ;  /* 0x0000000107077824 */ /* 0x000fe400078e0261 */
[----:B------:R-:W-:Y:S01]  /*60a0*/  FFMA R151, R151, R23, R88 ;  /* 0x0000001797977223 */ /* 0x000fe20000000058 */
[----:B------:R-:W-:-:S04]  /*60b0*/  LEA R88, P2, R6, R8, 0x2 ;  /* 0x0000000806587211 */ /* 0x000fc800078410ff */
[----:B------:R-:W-:Y:S02]  /*60c0*/  F2FP.TF32.F32.PACK_B R151, R151 ;  /* 0x00000097ff97723e */ /* 0x000fe400024050ff */
[----:B------:R-:W-:-:S03]  /*60d0*/  LEA.HI.X R89, R6, R9, R7, 0x2, P2 ;  /* 0x0000000906597211 */ /* 0x000fc600010f1407 */
[----:B------:R0:W-:Y:S04]  /*60e0*/  @P1 STG.E desc[UR36][R164.64+0x1e4], R151 ;  /* 0x0001e497a4001986 */ /* 0x0001e8000c101924 */
[----:B------:R-:W3:Y:S01]  /*60f0*/  @P3 LDG.E.LTC128B R158, desc[UR36][R88.64] ;  /* 0x00000024589e3981 */ /* 0x000ee2000c1e1920 */
[----:B------:R-:W-:Y:S01]  /*6100*/  IMAD.WIDE.U32 R6, R159, R12, R4 ;  /* 0x0000000c9f067225 */ /* 0x000fe200078e0004 */
[----:B------:R-:W-:Y:S01]  /*6110*/  SHF.L.U64.HI R95, R2, 0x9, R3 ;  /* 0x00000009025f7819 */ /* 0x000fe20000010203 */
[----:B------:R-:W-:Y:S01]  /*6120*/  BSSY B1, `(.L_x_165) ;  /* 0x0000011000017945 */ /* 0x000fe20003800000 */
[----:B------:R-:W-:Y:S01]  /*6130*/  ISETP.GT.AND P2, PT, R0, 0x1, P0 ;  /* 0x000000010000780c */ /* 0x000fe20000744270 */
[----:B------:R-:W-:Y:S02]  /*6140*/  IMAD.IADD R7, R97, 0x1, R7 ;  /* 0x0000000161077824 */ /* 0x000fe400078e0207 */
[----:B------:R-:W-:-:S02]  /*6150*/  IMAD.SHL.U32 R93, R2, 0x200, RZ ;  /* 0x00000200025d7824 */ /* 0x000fc400078e00ff */
[----:B------:R-:W-:-:S03]  /*6160*/  IMAD.WIDE.U32 R90, R17, R10, R6 ;  /* 0x0000000a115a7225 */ /* 0x000fc600078e0006 */
[----:B------:R-:W-:Y:S01]  /*6170*/  IADD3 R6, P1, R93, R152, RZ ;  /* 0x000000985d067210 */ /* 0x000fe20007f3e0ff */
[----:B------:R-:W-:Y:S01]  /*6180*/  IMAD.IADD R3, R11, 0x1, R91 ;  /* 0x000000010b037824 */ /* 0x000fe200078e025b */
[----:B------:R-:W-:-:S03]  /*6190*/  LEA R2, P4, R90, R8, 0x2 ;  /* 0x000000085a027211 */ /* 0x000fc600078810ff */
[----:B------:R-:W-:Y:S01]  /*61a0*/  IMAD.X R7, R95, 0x1, R153, P1 ;  /* 0x000000015f077824 */ /* 0x000fe200008e0699 */
[----:B------:R-:W-:Y:S02]  /*61b0*/  LEA.HI.X R3, R90, R9, R3, 0x2, P4 ;  /* 0x000000095a037211 */ /* 0x000fe400020f1403 */
[----:B---3--:R-:W-:-:S05]  /*61c0*/  LOP3.LUT R13, R158, 0xffffe000, RZ, 0xc0, !PT ;  /* 0xffffe0009e0d7812 */ /* 0x008fca00078ec0ff */
[----:B------:R-:W-:-:S04]  /*61d0*/  FMUL R13, R13, R22 ;  /* 0x000000160d0d7220 */ /* 0x000fc80000400000 */
[----:B------:R-:W-:-:S05]  /*61e0*/  FFMA R13, R24, R23, R13 ;  /* 0x00000017180d7223 */ /* 0x000fca000000000d */
[----:B------:R-:W-:-:S05]  /*61f0*/  F2FP.TF32.F32.PACK_B R13, R13 ;  /* 0x0000000dff0d723e */ /* 0x000fca00024050ff */
[----:B------:R0:W-:Y:S01]  /*6200*/  @P3 STG.E desc[UR36][R6.64], R13 ;  /* 0x0000000d06003986 */ /* 0x0001e2000c101924 */
[----:B------:R-:W-:Y:S05]  /*6210*/  @!P2 BRA `(.L_x_166) ;  /* 0x000000000004a947 */ /* 0x000fea0003800000 */
[----:B------:R3:W5:Y:S02]  /*6220*/  LDG.E.LTC128B R158, desc[UR36][R2.64+0x4] ;  /* 0x00000424029e7981 */ /* 0x000764000c1e1920 */
.L_x_166:
[----:B------:R-:W-:Y:S05]  /*6230*/  BSYNC B1 ;  /* 0x0000000000017941 */ /* 0x000fea0003800000 */
.L_x_165:
[----:B-----5:R-:W-:Y:S01]  /*6240*/  LOP3.LUT R15, R158, 0xffffe000, RZ, 0xc0, !PT ;  /* 0xffffe0009e0f7812 */ /* 0x020fe200078ec0ff */
[----:B0-----:R-:W-:Y:S01]  /*6250*/  IMAD.WIDE.U32 R12, R159, R12, R154 ;  /* 0x0000000c9f0c7225 */ /* 0x001fe200078e009a */
[----:B------:R-:W-:Y:S01]  /*6260*/  ISETP.GT.AND P1, PT, R16, 0x88, PT ;  /* 0x000000881000780c */ /* 0x000fe20003f24270 */
[----:B------:R-:W-:Y:S02]  /*6270*/  BSSY B1, `(.L_x_167) ;  /* 0x000000f000017945 */ /* 0x000fe40003800000 */
[----:B------:R-:W-:Y:S01]  /*6280*/  FMUL R20, R15, R22 ;  /* 0x000000160f147220 */ /* 0x000fe20000400000 */
[----:B------:R-:W-:Y:S01]  /*6290*/  ISETP.GT.AND P3, PT, R0, RZ, P1 ;  /* 0x000000ff0000720c */ /* 0x000fe20000f64270 */
[----:B------:R-:W-:Y:S01]  /*62a0*/  IMAD.IADD R97, R97, 0x1, R13 ;  /* 0x0000000161617824 */ /* 0x000fe200078e020d */
[-C--:B------:R-:W-:Y:S01]  /*62b0*/  IADD3 R14, P5, R14, R12.reuse, RZ ;  /* 0x0000000c0e0e7210 */ /* 0x080fe20007fbe0ff */
[----:B------:R-:W-:Y:S01]  /*62c0*/  FFMA R25, R25, R23, R20 ;  /* 0x0000001719197223 */ /* 0x000fe20000000014 */
[----:B------:R-:W-:-:S03]  /*62d0*/  IADD3 R12, P4, R4, R12, RZ ;  /* 0x0000000c040c7210 */ /* 0x000fc60007f9e0ff */
[----:B------:R-:W-:Y:S01]  /*62e0*/  IMAD.X R20, R97, 0x1, R21, P5 ;  /* 0x0000000161147824 */ /* 0x000fe200028e0615 */
[----:B------:R-:W-:Y:S01]  /*62f0*/  F2FP.TF32.F32.PACK_B R25, R25 ;  /* 0x00000019ff19723e */ /* 0x000fe200024050ff */
[----:B------:R-:W-:Y:S01]  /*6300*/  IMAD.X R13, R5, 0x1, R97, P4 ;  /* 0x00000001050d7824 */ /* 0x000fe200020e0661 */
[----:B------:R-:W-:-:S03]  /*6310*/  LEA R4, P5, R14, R8, 0x2 ;  /* 0x000000080e047211 */ /* 0x000fc600078a10ff */
[----:B------:R0:W-:Y:S01]  /*6320*/  @P2 STG.E desc[UR36][R6.64+0x4], R25 ;  /* 0x0000041906002986 */ /* 0x0001e2000c101924 */
[----:B------:R-:W-:Y:S01]  /*6330*/  LEA.HI.X R5, R14, R9, R20, 0x2, P5 ;  /* 0x000000090e057211 */ /* 0x000fe200028f1414 */
[----:B------:R-:W-:Y:S08]  /*6340*/  @!P3 BRA `(.L_x_168) ;  /* 0x000000000004b947 */ /* 0x000ff00003800000 */
[----:B------:R0:W5:Y:S02]  /*6350*/  LDG.E.LTC128B R158, desc[UR36][R4.64] ;  /* 0x00000024049e7981 */ /* 0x000164000c1e1920 */
.L_x_168:
[----:B------:R-:W-:Y:S05]  /*6360*/  BSYNC B1 ;  /* 0x0000000000017941 */ /* 0x000fea0003800000 */
.L_x_167:
[----:B0----5:R-:W-:Y:S01]  /*6370*/  LOP3.LUT R5, R158, 0xffffe000, RZ, 0xc0, !PT ;  /* 0xffffe0009e057812 */ /* 0x021fe200078ec0ff */
[----:B------:R-:W-:Y:S01]  /*6380*/  IMAD.WIDE.U32 R12, R17, R10, R12 ;  /* 0x0000000a110c7225 */ /* 0x000fe200078e000c */
[----:B------:R-:W-:Y:S01]  /*6390*/  IADD3 R4, P4, R6, R161, RZ ;  /* 0x000000a106047210 */ /* 0x000fe20007f9e0ff */
[----:B------:R-:W-:Y:S01]  /*63a0*/  BSSY B1, `(.L_x_169) ;  /* 0x000000c000017945 */ /* 0x000fe20003800000 */
[----:B------:R-:W-:Y:S01]  /*63b0*/  ISETP.GT.AND P2, PT, R0, 0x1, P1 ;  /* 0x000000010000780c */ /* 0x000fe20000f44270 */
[----:B------:R-:W-:Y:S01]  /*63c0*/  FMUL R5, R5, R22 ;  /* 0x0000001605057220 */ /* 0x000fe20000400000 */
[----:B------:R-:W-:Y:S01]  /*63d0*/  IMAD.IADD R11, R11, 0x1, R13 ;  /* 0x000000010b0b7824 */ /* 0x000fe200078e020d */
[----:B------:R-:W-:Y:S02]  /*63e0*/  LEA R8, P5, R12, R8, 0x2 ;  /* 0x000000080c087211 */ /* 0x000fe400078a10ff */
[----:B------:R-:W-:Y:S01]  /*63f0*/  FFMA R13, R26, R23, R5 ;  /* 0x000000171a0d7223 */ /* 0x000fe20000000005 */
[----:B------:R-:W-:Y:S01]  /*6400*/  IMAD.X R5, R7, 0x1, R163, P4 ;  /* 0x0000000107057824 */ /* 0x000fe200020e06a3 */
[----:B------:R-:W-:-:S03]  /*6410*/  LEA.HI.X R9, R12, R9, R11, 0x2, P5 ;  /* 0x000000090c097211 */ /* 0x000fc600028f140b */
[----:B------:R-:W-:-:S05]  /*6420*/  F2FP.TF32.F32.PACK_B R13, R13 ;  /* 0x0000000dff0d723e */ /* 0x000fca00024050ff */
[----:B------:R0:W-:Y:S01]  /*6430*/  @P3 STG.E desc[UR36][R4.64], R13 ;  /* 0x0000000d04003986 */ /* 0x0001e2000c101924 */
[----:B------:R-:W-:Y:S05]  /*6440*/  @!P2 BRA `(.L_x_170) ;  /* 0x000000000004a947 */ /* 0x000fea0003800000 */
[----:B------:R0:W5:Y:S02]  /*6450*/  LDG.E.LTC128B R158, desc[UR36][R8.64+0x4] ;  /* 0x00000424089e7981 */ /* 0x000164000c1e1920 */
.L_x_170:
[----:B------:R-:W-:Y:S05]  /*6460*/  BSYNC B1 ;  /* 0x0000000000017941 */ /* 0x000fea0003800000 */
.L_x_169:
[----:B-----5:R-:W-:Y:S01]  /*6470*/  LOP3.LUT R11, R158, 0xffffe000, RZ, 0xc0, !PT ;  /* 0xffffe0009e0b7812 */ /* 0x020fe200078ec0ff */
[----:B------:R-:W-:Y:S01]  /*6480*/  BSSY B1, `(.L_x_171) ;  /* 0x0000008000017945 */ /* 0x000fe20003800000 */
[----:B------:R-:W-:-:S03]  /*6490*/  ISETP.GT.AND P3, PT, R0, 0x8, P0 ;  /* 0x000000080000780c */ /* 0x000fc60000764270 */
[----:B------:R-:W-:-:S04]  /*64a0*/  FMUL R10, R11, R22 ;  /* 0x000000160b0a7220 */ /* 0x000fc80000400000 */
[----:B------:R-:W-:-:S05]  /*64b0*/  FFMA R27, R27, R23, R10 ;  /* 0x000000171b1b7223 */ /* 0x000fca000000000a */
[----:B------:R-:W-:-:S05]  /*64c0*/  F2FP.TF32.F32.PACK_B R27, R27 ;  /* 0x0000001bff1b723e */ /* 0x000fca00024050ff */
[----:B------:R0:W-:Y:S01]  /*64d0*/  @P2 STG.E desc[UR36][R4.64+0x4], R27 ;  /* 0x0000041b04002986 */ /* 0x0001e2000c101924 */
[----:B------:R-:W-:Y:S05]  /*64e0*/  @!P3 BRA `(.L_x_172) ;  /* 0x000000000004b947 */ /* 0x000fea0003800000 */
[----:B------:R0:W5:Y:S02]  /*64f0*/  LDG.E.LTC128B R158, desc[UR36][R2.64+0x20] ;  /* 0x00002024029e7981 */ /* 0x000164000c1e1920 */
.L_x_172:
[----:B------:R-:W-:Y:S05]  /*6500*/  BSYNC B1 ;  /* 0x0000000000017941 */ /* 0x000fea0003800000 */
.L_x_171:
[----:B0----5:R-:W-:Y:S01]  /*6510*/  LOP3.LUT R5, R158, 0xffffe000, RZ, 0xc0, !PT ;  /* 0xffffe0009e057812 */ /* 0x021fe200078ec0ff */
[----:B------:R-:W-:Y:S01]  /*6520*/  IMAD.MOV.U32 R4, RZ, RZ, R6 ;  /* 0x000000ffff047224 */ /* 0x000fe200078e0006 */
[----:B------:R-:W-:Y:S01]  /*6530*/  ISETP.GT.AND P2, PT, R0, 0x9, P0 ;  /* 0x000000090000780c */ /* 0x000fe20000744270 */
[----:B------:R-:W-:Y:S02]  /*6540*/  BSSY B1, `(.L_x_173) ;  /* 0x0000008000017945 */ /* 0x000fe40003800000 */
[----:B------:R-:W-:-:S04]  /*6550*/  FMUL R5, R5, R22 ;  /* 0x0000001605057220 */ /* 0x000fc80000400000 */
[----:B------:R-:W-:Y:S01]  /*6560*/  FFMA R11, R28, R23, R5 ;  /* 0x000000171c0b7223 */ /* 0x000fe20000000005 */
[----:B------:R-:W-:-:S04]  /*6570*/  IMAD.MOV.U32 R5, RZ, RZ, R7 ;  /* 0x000000ffff057224 */ /* 0x000fc800078e0007 */
[----:B------:R-:W-:-:S05]  /*6580*/  F2FP.TF32.F32.PACK_B R11, R11 ;  /* 0x0000000bff0b723e */ /* 0x000fca00024050ff */
[----:B------:R0:W-:Y:S01]  /*6590*/  @P3 STG.E desc[UR36][R4.64+0x20], R11 ;  /* 0x0000200b04003986 */ /* 0x0001e2000c101924 */
[----:B------:R-:W-:Y:S05]  /*65a0*/  @!P2 BRA `(.L_x_174) ;  /* 0x000000000004a947 */ /* 0x000fea0003800000 */
[----:B------:R0:W5:Y:S02]  /*65b0*/  LDG.E.LTC128B R158, desc[UR36][R2.64+0x24] ;  /* 0x00002424029e7981 */ /* 0x000164000c1e1920 */
.L_x_174:
[----:B------:R-:W-:Y:S05]  /*65c0*/  BSYNC B1 ;  /* 0x0000000000017941 */ /* 0x000fea0003800000 */
.L_x_173:
[----:B0----5:R-:W-:Y:S01]  /*65d0*/  LOP3.LUT R11, R158, 0xffffe000, RZ, 0xc0, !PT ;  /* 0xffffe0009e0b7812 */ /* 0x021fe200078ec0ff */
        /* <DEDUP_REMOVED lines=8> */
.L_x_176:
[----:B------:R-:W-:Y:S05]  /*6660*/  BSYNC B1 ;  /* 0x0000000000017941 */ /* 0x000fea0003800000 */
.L_x_175:
[----:B-----5:R-:W-:Y:S01]  /*6670*/  LOP3.LUT R11, R158, 0xffffe000, RZ, 0xc0, !PT ;  /* 0xffffe0009e0b7812 */ /* 0x020fe200078ec0ff */
[----:B------:R-:W-:Y:S01]  /*6680*/  BSSY B1, `(.L_x_177) ;  /* 0x000000a000017945 */ /* 0x000fe20003800000 */
[----:B------:R-:W-:Y:S02]  /*6690*/  IADD3 R6, P3, R161, R6, RZ ;  /* 0x00000006a1067210 */ /* 0x000fe40007f7e0ff */
[----:B------:R-:W-:Y:S01]  /*66a0*/  ISETP.GT.AND P2, PT, R0, 0x9, P1 ;  /* 0x000000090000780c */ /* 0x000fe20000f44270 */
[----:B------:R-:W-:Y:S02]  /*66b0*/  FMUL R11, R11, R22 ;  /* 0x000000160b0b7220 */ /* 0x000fe40000400000 */
[----:B------:R-:W-:Y:S02]  /*66c0*/  IMAD.X R7, R163, 0x1, R7, P3 ;  /* 0x00000001a3077824 */ /* 0x000fe400018e0607 */
[----:B------:R-:W-:-:S05]  /*66d0*/  FFMA R11, R30, R23, R11 ;  /* 0x000000171e0b7223 */ /* 0x000fca000000000b */
[----:B------:R-:W-:-:S05]  /*66e0*/  F2FP.TF32.F32.PACK_B R11, R11 ;  /* 0x0000000bff0b723e */ /* 0x000fca00024050ff */
[----:B------:R0:W-:Y:S01]  /*66f0*/  @P4 STG.E desc[UR36][R6.64+0x20], R11 ;  /* 0x0000200b06004986 */ /* 0x0001e2000c101924 */
[----:B------:R-:W-:Y:S05]  /*6700*/  @!P2 BRA `(.L_x_178) ;  /* 0x000000000004a947 */ /* 0x000fea0003800000 */
[----:B------:R0:W5:Y:S02]  /*6710*/  LDG.E.LTC128B R158, desc[UR36][R8.64+0x24] ;  /* 0x00002424089e7981 */ /* 0x000164000c1e1920 */
.L_x_178:
[----:B------:R-:W-:Y:S05]  /*6720*/  BSYNC B1 ;  /* 0x0000000000017941 */ /* 0x000fea0003800000 */
.L_x_177:
[----:B0----5:R-:W-:Y:S01]  /*6730*/  LOP3.LUT R7, R158, 0xffffe000, RZ, 0xc0, !PT ;  /* 0xffffe0009e077812 */ /* 0x021fe200078ec0ff */
[----:B------:R-:W-:Y:S01]  /*6740*/  BSSY B1, `(.L_x_179) ;  /* 0x000000a000017945 */ /* 0x000fe20003800000 */
[----:B------:R-:W-:Y:S02]  /*6750*/  IADD3 R6, P4, P5, R161, R152, R93 ;  /* 0x00000098a1067210 */ /* 0x000fe40007d9e05d */
[----:B------:R-:W-:Y:S01]  /*6760*/  ISETP.GT.AND P3, PT, R0, 0x10, P0 ;  /* 0x000000100000780c */ /* 0x000fe20000764270 */
[----:B------:R-:W-:Y:S01]  /*6770*/  FMUL R10, R7, R22 ;  /* 0x00000016070a7220 */ /* 0x000fe20000400000 */
[----:B------:R-:W-:-:S03]  /*6780*/  IADD3.X R7, R163, R153, R95, P4, P5 ;  /* 0x00000099a3077210 */ /* 0x000fc600027ea45f */
[----:B------:R-:W-:-:S05]  /*6790*/  FFMA R31, R31, R23, R10 ;  /* 0x000000171f1f7223 */ /* 0x000fca000000000a */
[----:B------:R-:W-:-:S05]  /*67a0*/  F2FP.TF32.F32.PACK_B R31, R31 ;  /* 0x0000001fff1f723e */ /* 0x000fca00024050ff */
[----:B------:R0:W-:Y:S01]  /*67b0*/  @P2 STG.E desc[UR36][R6.64+0x24], R31 ;  /* 0x0000241f06002986 */ /* 0x0001e2000c101924 */
[----:B------:R-:W-:Y:S05]  /*67c0*/  @!P3 BRA `(.L_x_180) ;  /* 0x000000000004b947 */ /* 0x000fea0003800000 */
[----:B------:R0:W5:Y:S02]  /*67d0*/  LDG.E.LTC128B R158, desc[UR36][R2.64+0x40] ;  /* 0x00004024029e7981 */ /* 0x000164000c1e1920 */
.L_x_180:
[----:B------:R-:W-:Y:S05]  /*67e0*/  BSYNC B1 ;  /* 0x0000000000017941 */ /* 0x000fea0003800000 */
.L_x_179:
        /* <DEDUP_REMOVED lines=9> */
.L_x_182:
[----:B------:R-:W-:Y:S05]  /*6880*/  BSYNC B1 ;  /* 0x0000000000017941 */ /* 0x000fea0003800000 */
.L_x_181:
        /* <DEDUP_REMOVED lines=9> */
.L_x_184:
[----:B------:R-:W-:Y:S05]  /*6920*/  BSYNC B1 ;  /* 0x0000000000017941 */ /* 0x000fea0003800000 */
.L_x_183:
        /* <DEDUP_REMOVED lines=9> */
.L_x_186:
[----:B------:R-:W-:Y:S05]  /*69c0*/  BSYNC B1 ;  /* 0x0000000000017941 */ /* 0x000fea0003800000 */
.L_x_185:
        /* <DEDUP_REMOVED lines=9> */
.L_x_188:
[----:B------:R-:W-:Y:S05]  /*6a60*/  BSYNC B1 ;  /* 0x0000000000017941 */ /* 0x000fea0003800000 */
.L_x_187:
        /* <DEDUP_REMOVED lines=9> */
.L_x_190:
[----:B------:R-:W-:Y:S05]  /*6b00*/  BSYNC B1 ;  /* 0x0000000000017941 */ /* 0x000fea0003800000 */
.L_x_189:
        /* <DEDUP_REMOVED lines=9> */
.L_x_192:
[----:B------:R-:W-:Y:S05]  /*6ba0*/  BSYNC B1 ;  /* 0x0000000000017941 */ /* 0x000fea0003800000 */
.L_x_191:
        /* <DEDUP_REMOVED lines=9> */
.L_x_194:
[----:B------:R-:W-:Y:S05]  /*6c40*/  BSYNC B1 ;  /* 0x0000000000017941 */ /* 0x000fea0003800000 */
.L_x_193:
        /* <DEDUP_REMOVED lines=9> */
.L_x_196:
[----:B------:R-:W-:Y:S05]  /*6ce0*/  BSYNC B1 ;  /* 0x0000000000017941 */ /* 0x000fea0003800000 */
.L_x_195:
        /* <DEDUP_REMOVED lines=9> */
.L_x_198:
[----:B------:R-:W-:Y:S05]  /*6d80*/  BSYNC B1 ;  /* 0x0000000000017941 */ /* 0x000fea0003800000 */
.L_x_197:
        /* <DEDUP_REMOVED lines=9> */
.L_x_200:
[----:B------:R-:W-:Y:S05]  /*6e20*/  BSYNC B1 ;  /* 0x0000000000017941 */ /* 0x000fea0003800000 */
.L_x_199:
        /* <DEDUP_REMOVED lines=9> */
.L_x_202:
[----:B------:R-:W-:Y:S05]  /*6ec0*/  BSYNC B1 ;  /* 0x0000000000017941 */ /* 0x000fea0003800000 */
.L_x_201:
        /* <DEDUP_REMOVED lines=9> */
.L_x_204:
[----:B------:R-:W-:Y:S05]  /*6f60*/  BSYNC B1 ;  /* 0x0000000000017941 */ /* 0x000fea0003800000 */
.L_x_203:
        /* <DEDUP_REMOVED lines=9> */
.L_x_206:
[----:B------:R-:W-:Y:S05]  /*7000*/  BSYNC B1 ;  /* 0x0000000000017941 */ /* 0x000fea0003800000 */
.L_x_205:
        /* <DEDUP_REMOVED lines=9> */
.L_x_208:
[----:B------:R-:W-:Y:S05]  /*70a0*/  BSYNC B1 ;  /* 0x0000000000017941 */ /* 0x000fea0003800000 */
.L_x_207:
        /* <DEDUP_REMOVED lines=9> */
.L_x_210:
[----:B------:R-:W-:Y:S05]  /*7140*/  BSYNC B1 ;  /* 0x0000000000017941 */ /* 0x000fea0003800000 */
.L_x_209:
        /* <DEDUP_REMOVED lines=9> */
.L_x_212:
[----:B------:R-:W-:Y:S05]  /*71e0*/  BSYNC B1 ;  /* 0x0000000000017941 */ /* 0x000fea0003800000 */
.L_x_211:
        /* <DEDUP_REMOVED lines=9> */
.L_x_214:
[----:B------:R-:W-:Y:S05]  /*7280*/  BSYNC B1 ;  /* 0x0000000000017941 */ /* 0x000fea0003800000 */
.L_x_213:
        /* <DEDUP_REMOVED lines=9> */
.L_x_216:
[----:B------:R-:W-:Y:S05]  /*7320*/  BSYNC B1 ;  /* 0x0000000000017941 */ /* 0x000fea0003800000 */
.L_x_215:
        /* <DEDUP_REMOVED lines=9> */
.L_x_218:
[----:B------:R-:W-:Y:S05]  /*73c0*/  BSYNC B1 ;  /* 0x0000000000017941 */ /* 0x000fea0003800000 */
.L_x_217:
        /* <DEDUP_REMOVED lines=9> */
.L_x_220:
[----:B------:R-:W-:Y:S05]  /*7460*/  BSYNC B1 ;  /* 0x0000000000017941 */ /* 0x000fea0003800000 */
.L_x_219:
        /* <DEDUP_REMOVED lines=9> */
.L_x_222:
[----:B------:R-:W-:Y:S05]  /*7500*/  BSYNC B1 ;  /* 0x0000000000017941 */ /* 0x000fea0003800000 */
.L_x_221:
        /* <DEDUP_REMOVED lines=9> */
.L_x_224:
[----:B------:R-:W-:Y:S05]  /*75a0*/  BSYNC B1 ;  /* 0x0000000000017941 */ /* 0x000fea0003800000 */
.L_x_223:
        /* <DEDUP_REMOVED lines=9> */
.L_x_226:
[----:B------:R-:W-:Y:S05]  /*7640*/  BSYNC B1 ;  /* 0x0000000000017941 */ /* 0x000fea0003800000 */
.L_x_225:
        /* <DEDUP_REMOVED lines=9> */
.L_x_228:
[----:B------:R-:W-:Y:S05]  /*76e0*/  BSYNC B1 ;  /* 0x0000000000017941 */ /* 0x000fea0003800000 */
.L_x_227:
        /* <DEDUP_REMOVED lines=9> */
.L_x_230:
[----:B------:R-:W-:Y:S05]  /*7780*/  BSYNC B1 ;  /* 0x0000000000017941 */ /* 0x000fea0003800000 */
.L_x_229:
        /* <DEDUP_REMOVED lines=9> */
.L_x_232:
[----:B------:R-:W-:Y:S05]  /*7820*/  BSYNC B1 ;  /* 0x0000000000017941 */ /* 0x000fea0003800000 */
.L_x_231:
        /* <DEDUP_REMOVED lines=9> */
.L_x_234:
[----:B------:R-:W-:Y:S05]  /*78c0*/  BSYNC B1 ;  /* 0x0000000000017941 */ /* 0x000fea0003800000 */
.L_x_233:
        /* <DEDUP_REMOVED lines=9> */
.L_x_236:
[----:B------:R-:W-:Y:S05]  /*7960*/  BSYNC B1 ;  /* 0x0000000000017941 */ /* 0x000fea0003800000 */
.L_x_235:
        /* <DEDUP_REMOVED lines=9> */
.L_x_238:
[----:B------:R-:W-:Y:S05]  /*7a00*/  BSYNC B1 ;  /* 0x0000000000017941 */ /* 0x000fea0003800000 */
.L_x_237:
        /* <DEDUP_REMOVED lines=9> */
.L_x_240:
[----:B------:R-:W-:Y:S05]  /*7aa0*/  BSYNC B1 ;  /* 0x0000000000017941 */ /* 0x000fea0003800000 */
.L_x_239:
        /* <DEDUP_REMOVED lines=9> */
.L_x_242:
[----:B------:R-:W-:Y:S05]  /*7b40*/  BSYNC B1 ;  /* 0x0000000000017941 */ /* 0x000fea0003800000 */
.L_x_241:
        /* <DEDUP_REMOVED lines=9> */
.L_x_244:
[----:B------:R-:W-:Y:S05]  /*7be0*/  BSYNC B1 ;  /* 0x0000000000017941 */ /* 0x000fea0003800000 */
.L_x_243:
        /* <DEDUP_REMOVED lines=9> */
.L_x_246:
[----:B------:R-:W-:Y:S05]  /*7c80*/  BSYNC B1 ;  /* 0x0000000000017941 */ /* 0x000fea0003800000 */
.L_x_245:
        /* <DEDUP_REMOVED lines=9> */
.L_x_248:
[----:B------:R-:W-:Y:S05]  /*7d20*/  BSYNC B1 ;  /* 0x0000000000017941 */ /* 0x000fea0003800000 */
.L_x_247:
        /* <DEDUP_REMOVED lines=9> */
.L_x_250:
[----:B------:R-:W-:Y:S05]  /*7dc0*/  BSYNC B1 ;  /* 0x0000000000017941 */ /* 0x000fea0003800000 */
.L_x_249:
        /* <DEDUP_REMOVED lines=9> */
.L_x_252:
[----:B------:R-:W-:Y:S05]  /*7e60*/  BSYNC B1 ;  /* 0x0000000000017941 */ /* 0x000fea0003800000 */
.L_x_251:
        /* <DEDUP_REMOVED lines=9> */
.L_x_254:
[----:B------:R-:W-:Y:S05]  /*7f00*/  BSYNC B1 ;  /* 0x0000000000017941 */ /* 0x000fea0003800000 */
.L_x_253:
        /* <DEDUP_REMOVED lines=9> */
.L_x_256:
[----:B------:R-:W-:Y:S05]  /*7fa0*/  BSYNC B1 ;  /* 0x0000000000017941 */ /* 0x000fea0003800000 */
.L_x_255:
        /* <DEDUP_REMOVED lines=9> */
.L_x_258:
[----:B------:R-:W-:Y:S05]  /*8040*/  BSYNC B1 ;  /* 0x0000000000017941 */ /* 0x000fea0003800000 */
.L_x_257:
        /* <DEDUP_REMOVED lines=9> */
.L_x_260:
[----:B------:R-:W-:Y:S05]  /*80e0*/  BSYNC B1 ;  /* 0x0000000000017941 */ /* 0x000fea0003800000 */
.L_x_259:
        /* <DEDUP_REMOVED lines=9> */
.L_x_262:
[----:B------:R-:W-:Y:S05]  /*8180*/  BSYNC B1 ;  /* 0x0000000000017941 */ /* 0x000fea0003800000 */
.L_x_261:
        /* <DEDUP_REMOVED lines=9> */
.L_x_264:
[----:B------:R-:W-:Y:S05]  /*8220*/  BSYNC B1 ;  /* 0x0000000000017941 */ /* 0x000fea0003800000 */
.L_x_263:
        /* <DEDUP_REMOVED lines=9> */
.L_x_266:
[----:B------:R-:W-:Y:S05]  /*82c0*/  BSYNC B1 ;  /* 0x0000000000017941 */ /* 0x000fea0003800000 */
.L_x_265:
        /* <DEDUP_REMOVED lines=9> */
.L_x_268:
[----:B------:R-:W-:Y:S05]  /*8360*/  BSYNC B1 ;  /* 0x0000000000017941 */ /* 0x000fea0003800000 */
.L_x_267:
        /* <DEDUP_REMOVED lines=9> */
.L_x_270:
[----:B------:R-:W-:Y:S05]  /*8400*/  BSYNC B1 ;  /* 0x0000000000017941 */ /* 0x000fea0003800000 */
.L_x_269:
        /* <DEDUP_REMOVED lines=9> */
.L_x_272:
[----:B------:R-:W-:Y:S05]  /*84a0*/  BSYNC B1 ;  /* 0x0000000000017941 */ /* 0x000fea0003800000 */
.L_x_271:
        /* <DEDUP_REMOVED lines=9> */
.L_x_274:
[----:B------:R-:W-:Y:S05]  /*8540*/  BSYNC B1 ;  /* 0x0000000000017941 */ /* 0x000fea0003800000 */
.L_x_273:
        /* <DEDUP_REMOVED lines=9> */
.L_x_276:
[----:B------:R-:W-:Y:S05]  /*85e0*/  BSYNC B1 ;  /* 0x0000000000017941 */ /* 0x000fea0003800000 */
.L_x_275:
        /* <DEDUP_REMOVED lines=9> */
.L_x_278:
[----:B------:R-:W-:Y:S05]  /*8680*/  BSYNC B1 ;  /* 0x0000000000017941 */ /* 0x000fea0003800000 */
.L_x_277:
        /* <DEDUP_REMOVED lines=9> */
.L_x_280:
[----:B------:R-:W-:Y:S05]  /*8720*/  BSYNC B1 ;  /* 0x0000000000017941 */ /* 0x000fea0003800000 */
.L_x_279:
        /* <DEDUP_REMOVED lines=9> */
.L_x_282:
[----:B------:R-:W-:Y:S05]  /*87c0*/  BSYNC B1 ;  /* 0x0000000000017941 */ /* 0x000fea0003800000 */
.L_x_281:
        /* <DEDUP_REMOVED lines=9> */
.L_x_284:
[----:B------:R-:W-:Y:S05]  /*8860*/  BSYNC B1 ;  /* 0x0000000000017941 */ /* 0x000fea0003800000 */
.L_x_283:
        /* <DEDUP_REMOVED lines=9> */
.L_x_286:
[----:B------:R-:W-:Y:S05]  /*8900*/  BSYNC B1 ;  /* 0x0000000000017941 */ /* 0x000fea0003800000 */
.L_x_285:
[----:B0--3-5:R-:W-:Y:S01]  /*8910*/  LOP3.LUT R3, R158, 0xffffe000, RZ, 0xc0, !PT ;  /* 0xffffe0009e037812 */ /* 0x029fe200078ec0ff */
        /* <DEDUP_REMOVED lines=8> */
.L_x_288:
[----:B------:R-:W-:Y:S05]  /*89a0*/  BSYNC B1 ;  /* 0x0000000000017941 */ /* 0x000fea0003800000 */
.L_x_287:
[----:B-----5:R-:W-:Y:S01]  /*89b0*/  LOP3.LUT R3, R158, 0xffffe000, RZ, 0xc0, !PT ;  /* 0xffffe0009e037812 */ /* 0x020fe200078ec0ff */
[----:B------:R-:W-:Y:S01]  /*89c0*/  @P2 IMAD.MOV.U32 R2, RZ, RZ, R6 ;  /* 0x000000ffff022224 */ /* 0x000fe200078e0006 */
[----:B------:R-:W-:Y:S01]  /*89d0*/  ISETP.GT.AND P1, PT, R0, 0x79, P1 ;  /* 0x000000790000780c */ /* 0x000fe20000f24270 */
[----:B------:R-:W-:Y:S02]  /*89e0*/  BSSY B1, `(.L_x_289) ;  /* 0x0000008000017945 */ /* 0x000fe40003800000 */
[----:B------:R-:W-:-:S04]  /*89f0*/  FMUL R3, R3, R22 ;  /* 0x0000001603037220 */ /* 0x000fc80000400000 */
[----:B0-----:R-:W-:Y:S01]  /*8a00*/  FFMA R5, R86, R23, R3 ;  /* 0x0000001756057223 */ /* 0x001fe20000000003 */
[----:B------:R-:W-:-:S04]  /*8a10*/  @P2 IMAD.MOV.U32 R3, RZ, RZ, R7 ;  /* 0x000000ffff032224 */ /* 0x000fc800078e0007 */
[----:B------:R-:W-:-:S05]  /*8a20*/  F2FP.TF32.F32.PACK_B R5, R5 ;  /* 0x00000005ff05723e */ /* 0x000fca00024050ff */
[----:B------:R0:W-:Y:S01]  /*8a30*/  @P2 STG.E desc[UR36][R2.64+0x1e0], R5 ;  /* 0x0001e00502002986 */ /* 0x0001e2000c101924 */
[----:B------:R-:W-:Y:S05]  /*8a40*/  @!P1 BRA `(.L_x_290) ;  /* 0x0000000000049947 */ /* 0x000fea0003800000 */
[----:B------:R0:W5:Y:S02]  /*8a50*/  LDG.E.LTC128B R158, desc[UR36][R8.64+0x1e4] ;  /* 0x0001e424089e7981 */ /* 0x000164000c1e1920 */
.L_x_290:
[----:B------:R-:W-:Y:S05]  /*8a60*/  BSYNC B1 ;  /* 0x0000000000017941 */ /* 0x000fea0003800000 */
.L_x_289:
[----:B------:R-:W-:Y:S05]  /*8a70*/  @!P1 BRA `(.L_x_291) ;  /* 0x00000024003c9947 */ /* 0x000fea0003800000 */
[----:B0----5:R-:W-:-:S05]  /*8a80*/  LOP3.LUT R3, R158, 0xffffe000, RZ, 0xc0, !PT ;  /* 0xffffe0009e037812 */ /* 0x021fca00078ec0ff */
[----:B------:R-:W-:-:S04]  /*8a90*/  FMUL R0, R3, R22 ;  /* 0x0000001603007220 */ /* 0x000fc80000400000 */
[----:B------:R-:W-:-:S05]  /*8aa0*/  FFMA R87, R87, R23, R0 ;  /* 0x0000001757577223 */ /* 0x000fca0000000000 */
[----:B------:R-:W-:-:S05]  /*8ab0*/  F2FP.TF32.F32.PACK_B R87, R87 ;  /* 0x00000057ff57723e */ /* 0x000fca00024050ff */
[----:B------:R0:W-:Y:S01]  /*8ac0*/  STG.E desc[UR36][R6.64+0x1e4], R87 ;  /* 0x0001e45706007986 */ /* 0x0001e2000c101924 */
[----:B------:R-:W-:Y:S05]  /*8ad0*/  BRA `(.L_x_291) ;  /* 0x0000002400247947 */ /* 0x000fea0003800000 */
.L_x_40:
[----:B------:R-:W-:Y:S01]  /*8ae0*/  ULDC.64 UR4, c[0x0][0x5c0] ;  /* 0x0001700000047ab9 */ /* 0x000fe20000000a00 */
[-C--:B------:R-:W-:Y:S01]  /*8af0*/  FMUL R13, R88, R23.reuse ;  /* 0x00000017580d7220 */ /* 0x080fe20000400000 */
[----:B------:R-:W-:Y:S01]  /*8b00*/  LEA R4, P0, R162, UR4, 0x2 ;  /* 0x00000004a2047c11 */ /* 0x000fe2000f8010ff */
[----:B------:R-:W-:Y:S01]  /*8b10*/  IMAD.SHL.U32 R9, R2, 0x20, RZ ;  /* 0x0000002002097824 */ /* 0x000fe200078e00ff */
[----:B------:R-:W-:Y:S01]  /*8b20*/  ISETP.GT.AND P5, PT, R0, 0x1, P3 ;  /* 0x000000010000780c */ /* 0x000fe20001fa4270 */
[-C--:B------:R-:W-:Y:S01]  /*8b30*/  FMUL R89, R89, R23.reuse ;  /* 0x0000001759597220 */ /* 0x080fe20000400000 */
[----:B------:R-:W-:Y:S01]  /*8b40*/  LEA.HI.X R5, R162, UR5, R167, 0x2, P0 ;  /* 0x00000005a2057c11 */ /* 0x000fe200080f14a7 */
[-C--:B------:R-:W-:Y:S01]  /*8b50*/  FMUL R15, R90, R23.reuse ;  /* 0x000000175a0f7220 */ /* 0x080fe20000400000 */
[----:B------:R-:W-:Y:S01]  /*8b60*/  ISETP.GT.AND P0, PT, R16, 0x8, PT ;  /* 0x000000081000780c */ /* 0x000fe20003f04270 */
[----:B------:R-:W-:Y:S01]  /*8b70*/  FMUL R91, R91, R23 ;  /* 0x000000175b5b7220 */ /* 0x000fe20000400000 */
[----:B------:R-:W-:Y:S01]  /*8b80*/  F2FP.TF32.F32.PACK_B R13, R13 ;  /* 0x0000000dff0d723e */ /* 0x000fe200024050ff */
[-C--:B------:R-:W-:Y:S01]  /*8b90*/  FMUL R93, R93, R23.reuse ;  /* 0x000000175d5d7220 */ /* 0x080fe20000400000 */
[----:B-1----:R-:W-:Y:S01]  /*8ba0*/  ISETP.GT.AND P1, PT, R0, RZ, P0 ;  /* 0x000000ff0000720c */ /* 0x002fe20000724270 */
[-C--:B------:R-:W-:Y:S01]  /*8bb0*/  FMUL R17, R94, R23.reuse ;  /* 0x000000175e117220 */ /* 0x080fe20000400000 */
[----:B------:R-:W-:Y:S01]  /*8bc0*/  ISETP.GT.AND P4, PT, R0, 0x1, P0 ;  /* 0x000000010000780c */ /* 0x000fe20000784270 */
[----:B------:R0:W-:Y:S01]  /*8bd0*/  @P2 STG.E desc[UR36][R4.64], R13 ;  /* 0x0000000d04002986 */ /* 0x0001e2000c101924 */
[----:B------:R-:W-:Y:S01]  /*8be0*/  SHF.L.U64.HI R7, R2, 0x5, R3 ;  /* 0x0000000502077819 */ /* 0x000fe20000010203 */
[-C--:B------:R-:W-:Y:S01]  /*8bf0*/  FMUL R95, R95, R23.reuse ;  /* 0x000000175f5f7220 */ /* 0x080fe20000400000 */
[-C--:B------:R-:W-:Y:S01]  /*8c00*/  IADD3 R10, P2, R9, R4.reuse, RZ ;  /* 0x00000004090a7210 */ /* 0x080fe20007f5e0ff */
[----:B------:R-:W-:Y:S01]  /*8c10*/  FMUL R97, R97, R23 ;  /* 0x0000001761617220 */ /* 0x000fe20000400000 */
[----:B------:R-:W-:Y:S01]  /*8c20*/  F2FP.TF32.F32.PACK_B R89, R89 ;  /* 0x00000059ff59723e */ /* 0x000fe200024050ff */
[----:B------:R-:W-:Y:S01]  /*8c30*/  FMUL R99, R99, R23 ;  /* 0x0000001763637220 */ /* 0x000fe20000400000 */
[----:B------:R-:W-:Y:S01]  /*8c40*/  F2FP.TF32.F32.PACK_B R15, R15 ;  /* 0x0000000fff0f723e */ /* 0x000fe200024050ff */
[----:B------:R-:W-:Y:S01]  /*8c50*/  IMAD.X R11, R7, 0x1, R5, P2 ;  /* 0x00000001070b7824 */ /* 0x000fe200010e0605 */
[----:B------:R-:W-:Y:S01]  /*8c60*/  F2FP.TF32.F32.PACK_B R91, R91 ;  /* 0x0000005bff5b723e */ /* 0x000fe200024050ff */
[----:B------:R-:W-:Y:S01]  /*8c70*/  @P5 STG.E desc[UR36][R4.64+0x4], R89 ;  /* 0x0000045904005986 */ /* 0x000fe2000c101924 */
[----:B------:R-:W-:Y:S01]  /*8c80*/  ISETP.GT.AND P5, PT, R0, 0x8, P3 ;  /* 0x000000080000780c */ /* 0x000fe20001fa4270 */
[-C--:B0-----:R-:W-:Y:S01]  /*8c90*/  FMUL R13, R92, R23.reuse ;  /* 0x000000175c0d7220 */ /* 0x081fe20000400000 */
[C---:B------:R-:W-:Y:S01]  /*8ca0*/  ISETP.GT.AND P2, PT, R0.reuse, 0x9, P3 ;  /* 0x000000090000780c */ /* 0x040fe20001f44270 */
[----:B------:R0:W-:Y:S01]  /*8cb0*/  @P1 STG.E desc[UR36][R10.64], R15 ;  /* 0x0000000f0a001986 */ /* 0x0001e2000c101924 */
[C---:B------:R-:W-:Y:S01]  /*8cc0*/  ISETP.GT.AND P1, PT, R0.reuse, 0x8, P0 ;  /* 0x000000080000780c */ /* 0x040fe20000724270 */
[----:B------:R-:W-:Y:S01]  /*8cd0*/  FMUL R101, R101, R23 ;  /* 0x0000001765657220 */ /* 0x000fe20000400000 */
[----:B------:R-:W-:Y:S01]  /*8ce0*/  F2FP.TF32.F32.PACK_B R13, R13 ;  /* 0x0000000dff0d723e */ /* 0x000fe200024050ff */
[----:B------:R-:W-:Y:S01]  /*8cf0*/  @P4 STG.E desc[UR36][R10.64+0x4], R91 ;  /* 0x0000045b0a004986 */ /* 0x000fe2000c101924 */
[----:B------:R-:W-:Y:S01]  /*8d00*/  ISETP.GT.AND P4, PT, R0, 0x9, P0 ;  /* 0x000000090000780c */ /* 0x000fe20000784270 */
[----:B------:R-:W-:Y:S01]  /*8d10*/  FMUL R103, R103, R23 ;  /* 0x0000001767677220 */ /* 0x000fe20000400000 */
[----:B------:R-:W-:Y:S01]  /*8d20*/  F2FP.TF32.F32.PACK_B R93, R93 ;  /* 0x0000005dff5d723e */ /* 0x000fe200024050ff */
[----:B------:R-:W-:Y:S01]  /*8d30*/  FMUL R105, R105, R23 ;  /* 0x0000001769697220 */ /* 0x000fe20000400000 */
[----:B------:R-:W-:Y:S01]  /*8d40*/  F2FP.TF32.F32.PACK_B R17, R17 ;  /* 0x00000011ff11723e */ /* 0x000fe200024050ff */
[----:B------:R1:W-:Y:S01]  /*8d50*/  @P5 STG.E desc[UR36][R4.64+0x20], R13 ;  /* 0x0000200d04005986 */ /* 0x0003e2000c101924 */
[----:B------:R-:W-:Y:S01]  /*8d60*/  F2FP.TF32.F32.PACK_B R95, R95 ;  /* 0x0000005fff5f723e */ /* 0x000fe200024050ff */
[-C--:B0-----:R-:W-:Y:S01]  /*8d70*/  FMUL R15, R96, R23.reuse ;  /* 0x00000017600f7220 */ /* 0x081fe20000400000 */
[C---:B------:R-:W-:Y:S01]  /*8d80*/  ISETP.GT.AND P5, PT, R0.reuse, 0x10, P3 ;  /* 0x000000100000780c */ /* 0x040fe20001fa4270 */
[----:B------:R-:W-:Y:S01]  /*8d90*/  @P2 STG.E desc[UR36][R4.64+0x24], R93 ;  /* 0x0000245d04002986 */ /* 0x000fe2000c101924 */
[C---:B------:R-:W-:Y:S01]  /*8da0*/  ISETP.GT.AND P2, PT, R0.reuse, 0x11, P3 ;  /* 0x000000110000780c */ /* 0x040fe20001f44270 */
[----:B------:R-:W-:Y:S01]  /*8db0*/  FMUL R107, R107, R23 ;  /* 0x000000176b6b7220 */ /* 0x000fe20000400000 */
[----:B------:R-:W-:Y:S01]  /*8dc0*/  F2FP.TF32.F32.PACK_B R15, R15 ;  /* 0x0000000fff0f723e */ /* 0x000fe200024050ff */
[----:B------:R0:W-:Y:S01]  /*8dd0*/  @P1 STG.E desc[UR36][R10.64+0x20], R17 ;  /* 0x000020110a001986 */ /* 0x0001e2000c101924 */
[C---:B------:R-:W-:Y:S01]  /*8de0*/  ISETP.GT.AND P1, PT, R0.reuse, 0x10, P0 ;  /* 0x000000100000780c */ /* 0x040fe20000724270 */
[----:B------:R-:W-:Y:S01]  /*8df0*/  FMUL R109, R109, R23 ;  /* 0x000000176d6d7220 */ /* 0x000fe20000400000 */
[----:B------:R-:W-:Y:S01]  /*8e00*/  F2FP.TF32.F32.PACK_B R97, R97 ;  /* 0x00000061ff61723e */ /* 0x000fe200024050ff */
[----:B------:R-:W-:Y:S01]  /*8e10*/  @P4 STG.E desc[UR36][R10.64+0x24], R95 ;  /* 0x0000245f0a004986 */ /* 0x000fe2000c101924 */
[----:B------:R-:W-:Y:S01]  /*8e20*/  ISETP.GT.AND P4, PT, R0, 0x11, P0 ;  /* 0x000000110000780c */ /* 0x000fe20000784270 */
[----:B-1----:R-:W-:Y:S01]  /*8e30*/  FMUL R13, R98, R23 ;  /* 0x00000017620d7220 */ /* 0x002fe20000400000 */
[----:B------:R-:W-:Y:S01]  /*8e40*/  F2FP.TF32.F32.PACK_B R99, R99 ;  /* 0x00000063ff63723e */ /* 0x000fe200024050ff */
[----:B------:R1:W-:Y:S01]  /*8e50*/  @P5 STG.E desc[UR36][R4.64+0x40], R15 ;  /* 0x0000400f04005986 */ /* 0x0003e2000c101924 */
[C---:B------:R-:W-:Y:S01]  /*8e60*/  ISETP.GT.AND P5, PT, R0.reuse, 0x18, P3 ;  /* 0x000000180000780c */ /* 0x040fe20001fa4270 */
[----:B------:R-:W-:Y:S01]  /*8e70*/  FMUL R111, R111, R23 ;  /* 0x000000176f6f7220 */ /* 0x000fe20000400000 */
[----:B------:R-:W-:Y:S01]  /*8e80*/  F2FP.TF32.F32.PACK_B R13, R13 ;  /* 0x0000000dff0d723e */ /* 0x000fe200024050ff */
[----:B------:R-:W-:Y:S01]  /*8e90*/  @P2 STG.E desc[UR36][R4.64+0x44], R97 ;  /* 0x0000446104002986 */ /* 0x000fe2000c101924 */
[----:B------:R-:W-:Y:S01]  /*8ea0*/  ISETP.GT.AND P2, PT, R0, 0x19, P3 ;  /* 0x000000190000780c */ /* 0x000fe20001f44270 */
[----:B0-----:R-:W-:Y:S01]  /*8eb0*/  FMUL R17, R100, R23 ;  /* 0x0000001764117220 */ /* 0x001fe20000400000 */
        /* <DEDUP_REMOVED lines=186> */
[----:B------:R-:W-:Y:S01]  /*9a60*/  ISETP.GT.AND P5, PT, R0, 0x78, P3 ;  /* 0x000000780000780c */ /* 0x000fe20001fa4270 */
[----:B------:R-:W-:Y:S01]  /*9a70*/  FMUL R31, R31, R23 ;  /* 0x000000171f1f7220 */ /* 0x000fe20000400000 */
[----:B------:R-:W-:Y:S01]  /*9a80*/  F2FP.TF32.F32.PACK_B R13, R13 ;  /* 0x0000000dff0d723e */ /* 0x000fe200024050ff */
[----:B0-----:R-:W-:Y:S01]  /*9a90*/  FMUL R17, R150, R23 ;  /* 0x0000001796117220 */ /* 0x001fe20000400000 */
[----:B------:R-:W-:Y:S01]  /*9aa0*/  ISETP.GT.AND P3, PT, R0, 0x79, P3 ;  /* 0x000000790000780c */ /* 0x000fe20001f64270 */
[----:B------:R-:W-:Y:S01]  /*9ab0*/  @P1 STG.E desc[UR36][R4.64+0x1c4], R145 ;  /* 0x0001c49104001986 */ /* 0x000fe2000c101924 */
[----:B------:R-:W-:Y:S01]  /*9ac0*/  F2FP.TF32.F32.PACK_B R149, R149 ;  /* 0x00000095ff95723e */ /* 0x000fe200024050ff */
[----:B------:R-:W-:Y:S01]  /*9ad0*/  FMUL R33, R33, R23 ;  /* 0x0000001721217220 */ /* 0x000fe20000400000 */
[----:B------:R-:W-:Y:S01]  /*9ae0*/  F2FP.TF32.F32.PACK_B R17, R17 ;  /* 0x00000011ff11723e */ /* 0x000fe200024050ff */
[----:B------:R0:W-:Y:S01]  /*9af0*/  @P2 STG.E desc[UR36][R10.64+0x1c0], R13 ;  /* 0x0001c00d0a002986 */ /* 0x0001e2000c101924 */
[----:B------:R-:W-:Y:S01]  /*9b00*/  F2FP.TF32.F32.PACK_B R151, R151 ;  /* 0x00000097ff97723e */ /* 0x000fe200024050ff */
[-C--:B-1----:R-:W-:Y:S01]  /*9b10*/  FMUL R15, R148, R23.reuse ;  /* 0x00000017940f7220 */ /* 0x082fe20000400000 */
[----:B------:R-:W-:Y:S01]  /*9b20*/  ISETP.GT.AND P1, PT, R16, 0x80, PT ;  /* 0x000000801000780c */ /* 0x000fe20003f24270 */
[----:B------:R-:W-:Y:S01]  /*9b30*/  @P4 STG.E desc[UR36][R10.64+0x1c4], R147 ;  /* 0x0001c4930a004986 */ /* 0x000fe2000c101924 */
[C---:B------:R-:W-:Y:S01]  /*9b40*/  ISETP.GT.AND P4, PT, R0.reuse, 0x78, P0 ;  /* 0x000000780000780c */ /* 0x040fe20000784270 */
[-C--:B------:R-:W-:Y:S01]  /*9b50*/  FMUL R35, R35, R23.reuse ;  /* 0x0000001723237220 */ /* 0x080fe20000400000 */
[----:B------:R-:W-:Y:S01]  /*9b60*/  ISETP.GT.AND P0, PT, R0, 0x79, P0 ;  /* 0x000000790000780c */ /* 0x000fe20000704270 */
[----:B------:R-:W-:Y:S01]  /*9b70*/  FMUL R37, R37, R23 ;  /* 0x0000001725257220 */ /* 0x000fe20000400000 */
[----:B------:R-:W-:Y:S01]  /*9b80*/  F2FP.TF32.F32.PACK_B R15, R15 ;  /* 0x0000000fff0f723e */ /* 0x000fe200024050ff */
[----:B------:R-:W-:Y:S01]  /*9b90*/  FMUL R39, R39, R23 ;  /* 0x0000001727277220 */ /* 0x000fe20000400000 */
[C---:B------:R-:W-:Y:S01]  /*9ba0*/  SHF.L.U64.HI R3, R2.reuse, 0x9, R3 ;  /* 0x0000000902037819 */ /* 0x040fe20000010203 */
[----:B0-----:R-:W-:Y:S01]  /*9bb0*/  IMAD.SHL.U32 R13, R2, 0x200, RZ ;  /* 0x00000200020d7824 */ /* 0x001fe200078e00ff */
[----:B------:R-:W-:Y:S01]  /*9bc0*/  ISETP.GT.AND P2, PT, R16, 0x88, PT ;  /* 0x000000881000780c */ /* 0x000fe20003f44270 */
[----:B------:R0:W-:Y:S01]  /*9bd0*/  @P5 STG.E desc[UR36][R4.64+0x1e0], R15 ;  /* 0x0001e00f04005986 */ /* 0x0001e2000c101924 */
[----:B------:R-:W-:Y:S01]  /*9be0*/  F2FP.TF32.F32.PACK_B R25, R25 ;  /* 0x00000019ff19723e */ /* 0x000fe200024050ff */
[----:B------:R-:W-:Y:S01]  /*9bf0*/  FMUL R41, R41, R23 ;  /* 0x0000001729297220 */ /* 0x000fe20000400000 */
[----:B------:R-:W-:Y:S01]  /*9c00*/  F2FP.TF32.F32.PACK_B R27, R27 ;  /* 0x0000001bff1b723e */ /* 0x000fe200024050ff */
[----:B------:R-:W-:Y:S01]  /*9c10*/  @P3 STG.E desc[UR36][R4.64+0x1e4], R149 ;  /* 0x0001e49504003986 */ /* 0x000fe2000c101924 */
[-C--:B------:R-:W-:Y:S01]  /*9c20*/  IADD3 R2, P3, R13, R4.reuse, RZ ;  /* 0x000000040d027210 */ /* 0x080fe20007f7e0ff */
[----:B------:R-:W-:Y:S01]  /*9c30*/  FMUL R43, R43, R23 ;  /* 0x000000172b2b7220 */ /* 0x000fe20000400000 */
[----:B------:R-:W-:Y:S01]  /*9c40*/  F2FP.TF32.F32.PACK_B R29, R29 ;  /* 0x0000001dff1d723e */ /* 0x000fe200024050ff */
[----:B------:R1:W-:Y:S01]  /*9c50*/  @P4 STG.E desc[UR36][R10.64+0x1e0], R17 ;  /* 0x0001e0110a004986 */ /* 0x0003e2000c101924 */
[----:B------:R-:W-:Y:S01]  /*9c60*/  IADD3 R12, P4, P5, R9, R4, R13 ;  /* 0x00000004090c7210 */ /* 0x000fe20007d9e00d */
[----:B------:R-:W-:Y:S01]  /*9c70*/  FMUL R45, R45, R23 ;  /* 0x000000172d2d7220 */ /* 0x000fe20000400000 */
[----:B------:R-:W-:Y:S01]  /*9c80*/  F2FP.TF32.F32.PACK_B R31, R31 ;  /* 0x0000001fff1f723e */ /* 0x000fe200024050ff */
[----:B------:R2:W-:Y:S01]  /*9c90*/  @P0 STG.E desc[UR36][R10.64+0x1e4], R151 ;  /* 0x0001e4970a000986 */ /* 0x0005e2000c101924 */
[----:B------:R-:W-:Y:S01]  /*9ca0*/  ISETP.GT.AND P0, PT, R0, RZ, P1 ;  /* 0x000000ff0000720c */ /* 0x000fe20000f04270 */
[----:B0-----:R-:W-:Y:S01]  /*9cb0*/  FMUL R15, R24, R23 ;  /* 0x00000017180f7220 */ /* 0x001fe20000400000 */
[----:B------:R-:W-:Y:S01]  /*9cc0*/  IADD3.X R13, R7, R5, R3, P4, P5 ;  /* 0x00000005070d7210 */ /* 0x000fe200027ea403 */
[----:B------:R-:W-:Y:S01]  /*9cd0*/  IMAD.X R3, R3, 0x1, R5, P3 ;  /* 0x0000000103037824 */ /* 0x000fe200018e0605 */
[C---:B------:R-:W-:Y:S01]  /*9ce0*/  ISETP.GT.AND P5, PT, R0.reuse, 0x1, P1 ;  /* 0x000000010000780c */ /* 0x040fe20000fa4270 */
[-C--:B------:R-:W-:Y:S01]  /*9cf0*/  FMUL R47, R47, R23.reuse ;  /* 0x000000172f2f7220 */ /* 0x080fe20000400000 */
[----:B------:R-:W-:Y:S01]  /*9d00*/  ISETP.GT.AND P4, PT, R0, RZ, P2 ;  /* 0x000000ff0000720c */ /* 0x000fe20001784270 */
[----:B-1----:R-:W-:Y:S01]  /*9d10*/  FMUL R17, R26, R23 ;  /* 0x000000171a117220 */ /* 0x002fe20000400000 */
[----:B------:R-:W-:Y:S01]  /*9d20*/  F2FP.TF32.F32.PACK_B R15, R15 ;  /* 0x0000000fff0f723e */ /* 0x000fe200024050ff */
[-C--:B------:R-:W-:Y:S01]  /*9d30*/  FMUL R49, R49, R23.reuse ;  /* 0x0000001731317220 */ /* 0x080fe20000400000 */
[-C--:B------:R-:W-:Y:S01]  /*9d40*/  IADD3 R4, P3, R9, R2.reuse, RZ ;  /* 0x0000000209047210 */ /* 0x080fe20007f7e0ff */
[----:B--2---:R-:W-:Y:S01]  /*9d50*/  FMUL R11, R28, R23 ;  /* 0x000000171c0b7220 */ /* 0x004fe20000400000 */
[----:B------:R-:W-:Y:S01]  /*9d60*/  F2FP.TF32.F32.PACK_B R17, R17 ;  /* 0x00000011ff11723e */ /* 0x000fe200024050ff */
[----:B------:R0:W-:Y:S01]  /*9d70*/  @P0 STG.E desc[UR36][R2.64], R15 ;  /* 0x0000000f02000986 */ /* 0x0001e2000c101924 */
[C---:B------:R-:W-:Y:S01]  /*9d80*/  ISETP.GT.AND P0, PT, R0.reuse, 0x1, P2 ;  /* 0x000000010000780c */ /* 0x040fe20001704270 */
[--C-:B------:R-:W-:Y:S01]  /*9d90*/  IMAD.X R5, R7, 0x1, R3.reuse, P3 ;  /* 0x0000000107057824 */ /* 0x100fe200018e0603 */
[C---:B------:R-:W-:Y:S01]  /*9da0*/  ISETP.GT.AND P3, PT, R0.reuse, 0x9, P1 ;  /* 0x000000090000780c */ /* 0x040fe20000f64270 */
[----:B------:R-:W-:Y:S01]  /*9db0*/  @P5 STG.E desc[UR36][R2.64+0x4], R25 ;  /* 0x0000041902005986 */ /* 0x000fe2000c101924 */
[----:B------:R-:W-:Y:S01]  /*9dc0*/  F2FP.TF32.F32.PACK_B R11, R11 ;  /* 0x0000000bff0b723e */ /* 0x000fe200024050ff */
[-C--:B------:R-:W-:Y:S01]  /*9dd0*/  FMUL R51, R51, R23.reuse ;  /* 0x0000001733337220 */ /* 0x080fe20000400000 */
[----:B------:R-:W-:Y:S01]  /*9de0*/  IADD3 R6, P5, R9, R2, RZ ;  /* 0x0000000209067210 */ /* 0x000fe20007fbe0ff */
[----:B------:R1:W-:Y:S01]  /*9df0*/  @P4 STG.E desc[UR36][R4.64], R17 ;  /* 0x0000001104004986 */ /* 0x0003e2000c101924 */
[----:B------:R-:W-:Y:S01]  /*9e00*/  ISETP.GT.AND P4, PT, R0, 0x8, P1 ;  /* 0x000000080000780c */ /* 0x000fe20000f84270 */
[----:B------:R-:W-:Y:S01]  /*9e10*/  FMUL R9, R30, R23 ;  /* 0x000000171e097220 */ /* 0x000fe20000400000 */
[----:B------:R-:W-:Y:S01]  /*9e20*/  F2FP.TF32.F32.PACK_B R33, R33 ;  /* 0x00000021ff21723e */ /* 0x000fe200024050ff */
[----:B------:R-:W-:Y:S01]  /*9e30*/  IMAD.X R7, R7, 0x1, R3, P5 ;  /* 0x0000000107077824 */ /* 0x000fe200028e0603 */
[C---:B------:R-:W-:Y:S01]  /*9e40*/  ISETP.GT.AND P5, PT, R0.reuse, 0x10, P1 ;  /* 0x000000100000780c */ /* 0x040fe20000fa4270 */
[----:B------:R-:W-:Y:S01]  /*9e50*/  @P0 STG.E desc[UR36][R4.64+0x4], R27 ;  /* 0x0000041b04000986 */ /* 0x000fe2000c101924 */
[----:B------:R-:W-:Y:S01]  /*9e60*/  ISETP.GT.AND P0, PT, R0, 0x8, P2 ;  /* 0x000000080000780c */ /* 0x000fe20001704270 */
[----:B0-----:R-:W-:Y:S01]  /*9e70*/  FMUL R15, R32, R23 ;  /* 0x00000017200f7220 */ /* 0x001fe20000400000 */
        /* <DEDUP_REMOVED lines=9> */
[----:B------:R-:W-:Y:S01]  /*9f10*/  FMUL R55, R55, R23 ;  /* 0x0000001737377220 */ /* 0x000fe20000400000 */
[----:B------:R-:W-:Y:S01]  /*9f20*/  F2FP.TF32.F32.PACK_B R17, R17 ;  /* 0x00000011ff11723e */ /* 0x000fe200024050ff */
[----:B------:R1:W-:Y:S01]  /*9f30*/  @P0 STG.E desc[UR36][R6.64+0x20], R9 ;  /* 0x0000200906000986 */ /* 0x0003e2000c101924 */
[----:B------:R-:W-:Y:S01]  /*9f40*/  ISETP.GT.AND P0, PT, R0, 0x10, P2 ;  /* 0x000000100000780c */ /* 0x000fe20001704270 */
[----:B------:R-:W-:Y:S01]  /*9f50*/  FMUL R57, R57, R23 ;  /* 0x0000001739397220 */ /* 0x000fe20000400000 */
[----:B------:R-:W-:Y:S01]  /*9f60*/  F2FP.TF32.F32.PACK_B R37, R37 ;  /* 0x00000025ff25723e */ /* 0x000fe200024050ff */
[----:B------:R-:W-:Y:S01]  /*9f70*/  FMUL R59, R59, R23 ;  /* 0x000000173b3b7220 */ /* 0x000fe20000400000 */
[----:B------:R-:W-:Y:S01]  /*9f80*/  F2FP.TF32.F32.PACK_B R39, R39 ;  /* 0x00000027ff27723e */ /* 0x000fe200024050ff */
[----:B0-----:R-:W-:Y:S01]  /*9f90*/  FMUL R11, R34, R23 ;  /* 0x00000017220b7220 */ /* 0x001fe20000400000 */
[----:B------:R-:W-:Y:S01]  /*9fa0*/  F2FP.TF32.F32.PACK_B R41, R41 ;  /* 0x00000029ff29723e */ /* 0x000fe200024050ff */
[----:B------:R-:W-:Y:S01]  /*9fb0*/  @P4 STG.E desc[UR36][R12.64+0x24], R31 ;  /* 0x0000241f0c004986 */ /* 0x000fe2000c101924 */
[C---:B------:R-:W-:Y:S01]  /*9fc0*/  ISETP.GT.AND P4, PT, R0.reuse, 0x11, P2 ;  /* 0x000000110000780c */ /* 0x040fe20001784270 */
[----:B------:R-:W-:Y:S01]  /*9fd0*/  FMUL R61, R61, R23 ;  /* 0x000000173d3d7220 */ /* 0x000fe20000400000 */
[----:B------:R-:W-:Y:S01]  /*9fe0*/  F2FP.TF32.F32.PACK_B R11, R11 ;  /* 0x0000000bff0b723e */ /* 0x000fe200024050ff */
[----:B------:R-:W-:Y:S01]  /*9ff0*/  @P5 STG.E desc[UR36][R2.64+0x40], R15 ;  /* 0x0000400f02005986 */ /* 0x000fe2000c101924 */
[----:B------:R-:W-:Y:S01]  /*a000*/  ISETP.GT.AND P5, PT, R0, 0x18, P1 ;  /* 0x000000180000780c */ /* 0x000fe20000fa4270 */
[----:B------:R-:W-:-:S02]  /*a010*/  @P0 IMAD.MOV.U32 R4, RZ, RZ, R12 ;  /* 0x000000ffff040224 */ /* 0x000fc400078e000c */
[-C--:B-1----:R-:W-:Y:S01]  /*a020*/  FMUL R7, R38, R23.reuse ;  /* 0x0000001726077220 */ /* 0x082fe20000400000 */
[----:B------:R-:W-:Y:S01]  /*a030*/  @P0 IMAD.MOV.U32 R5, RZ, RZ, R13 ;  /* 0x000000ffff050224 */ /* 0x000fe200078e000d */
[----:B------:R-:W-:Y:S01]  /*a040*/  @P3 STG.E desc[UR36][R2.64+0x44], R33 ;  /* 0x0000442102003986 */ /* 0x000fe2000c101924 */
[----:B------:R-:W-:Y:S01]  /*a050*/  ISETP.GT.AND P3, PT, R0, 0x19, P1 ;  /* 0x000000190000780c */ /* 0x000fe20000f64270 */
        /* <DEDUP_REMOVED lines=14> */
[----:B0-----:R-:W-:-:S02]  /*a140*/  @P4 IMAD.MOV.U32 R4, RZ, RZ, R12 ;  /* 0x000000ffff044224 */ /* 0x001fc400078e000c */
[----:B------:R-:W-:Y:S01]  /*a150*/  FMUL R11, R42, R23 ;  /* 0x000000172a0b7220 */ /* 0x000fe20000400000 */
[--C-:B------:R-:W-:Y:S01]  /*a160*/  @P4 IMAD.MOV.U32 R5, RZ, RZ, R13.reuse ;  /* 0x000000ffff054224 */ /* 0x100fe200078e000d */
[----:B------:R-:W-:Y:S01]  /*a170*/  F2FP.TF32.F32.PACK_B R51, R51 ;  /* 0x00000033ff33723e */ /* 0x000fe200024050ff */
[----:B------:R-:W-:Y:S01]  /*a180*/  FMUL R73, R73, R23 ;  /* 0x0000001749497220 */ /* 0x000fe20000400000 */
[----:B------:R-:W-:Y:S01]  /*a190*/  F2FP.TF32.F32.PACK_B R53, R53 ;  /* 0x00000035ff35723e */ /* 0x000fe200024050ff */
[-C--:B------:R-:W-:Y:S01]  /*a1a0*/  FMUL R75, R75, R23.reuse ;  /* 0x000000174b4b7220 */ /* 0x080fe20000400000 */
[----:B------:R0:W-:Y:S01]  /*a1b0*/  @P4 STG.E desc[UR36][R4.64+0x44], R35 ;  /* 0x0000442304004986 */ /* 0x0001e2000c101924 */
        /* <DEDUP_REMOVED lines=11> */
[----:B0-----:R-:W-:Y:S01]  /*a270*/  @P0 IMAD.MOV.U32 R4, RZ, RZ, R12 ;  /* 0x000000ffff040224 */ /* 0x001fe200078e000c */
[----:B------:R-:W-:Y:S01]  /*a280*/  F2FP.TF32.F32.PACK_B R59, R59 ;  /* 0x0000003bff3b723e */ /* 0x000fe200024050ff */
[----:B------:R-:W-:Y:S01]  /*a290*/  @P0 IMAD.MOV.U32 R5, RZ, RZ, R13 ;  /* 0x000000ffff050224 */ /* 0x000fe200078e000d */
[----:B------:R-:W-:Y:S01]  /*a2a0*/  F2FP.TF32.F32.PACK_B R61, R61 ;  /* 0x0000003dff3d723e */ /* 0x000fe200024050ff */
[----:B------:R-:W-:Y:S01]  /*a2b0*/  FMUL R81, R81, R23 ;  /* 0x0000001751517220 */ /* 0x000fe20000400000 */
[----:B------:R-:W-:Y:S01]  /*a2c0*/  F2FP.TF32.F32.PACK_B R63, R63 ;  /* 0x0000003fff3f723e */ /* 0x000fe200024050ff */
[-C--:B------:R-:W-:Y:S01]  /*a2d0*/  FMUL R83, R83, R23.reuse ;  /* 0x0000001753537220 */ /* 0x080fe20000400000 */
[----:B------:R0:W-:Y:S01]  /*a2e0*/  @P0 STG.E desc[UR36][R4.64+0x60], R7 ;  /* 0x0000600704000986 */ /* 0x0001e2000c101924 */
[----:B------:R-:W-:Y:S01]  /*a2f0*/  ISETP.GT.AND P0, PT, R0, 0x20, P2 ;  /* 0x000000200000780c */ /* 0x000fe20001704270 */
[----:B-1----:R-:W-:Y:S01]  /*a300*/  FMUL R17, R84, R23 ;  /* 0x0000001754117220 */ /* 0x002fe20000400000 */
[----:B------:R-:W-:Y:S01]  /*a310*/  F2FP.TF32.F32.PACK_B R65, R65 ;  /* 0x00000041ff41723e */ /* 0x000fe200024050ff */
[----:B------:R-:W-:Y:S01]  /*a320*/  FMUL R85, R85, R23 ;  /* 0x0000001755557220 */ /* 0x000fe20000400000 */
[----:B------:R-:W-:Y:S01]  /*a330*/  F2FP.TF32.F32.PACK_B R67, R67 ;  /* 0x00000043ff43723e */ /* 0x000fe200024050ff */
[----:B------:R-:W-:Y:S01]  /*a340*/  FMUL R87, R87, R23 ;  /* 0x0000001757577220 */ /* 0x000fe20000400000 */
[----:B------:R-:W-:-:S02]  /*a350*/  F2FP.TF32.F32.PACK_B R69, R69 ;  /* 0x00000045ff45723e */ /* 0x000fc400024050ff */
[----:B------:R-:W-:Y:S02]  /*a360*/  F2FP.TF32.F32.PACK_B R71, R71 ;  /* 0x00000047ff47723e */ /* 0x000fe400024050ff */
[----:B------:R-:W-:Y:S01]  /*a370*/  F2FP.TF32.F32.PACK_B R73, R73 ;  /* 0x00000049ff49723e */ /* 0x000fe200024050ff */
[----:B0-----:R-:W-:Y:S02]  /*a380*/  @P4 IMAD.MOV.U32 R4, RZ, RZ, R12 ;  /* 0x000000ffff044224 */ /* 0x001fe400078e000c */
[----:B------:R-:W-:Y:S01]  /*a390*/  FMUL R7, R44, R23 ;  /* 0x000000172c077220 */ /* 0x000fe20000400000 */
[----:B------:R-:W-:Y:S01]  /*a3a0*/  @P4 IMAD.MOV.U32 R5, RZ, RZ, R13 ;  /* 0x000000ffff054224 */ /* 0x000fe200078e000d */
[----:B------:R-:W-:Y:S02]  /*a3b0*/  F2FP.TF32.F32.PACK_B R75, R75 ;  /* 0x0000004bff4b723e */ /* 0x000fe400024050ff */
[----:B------:R-:W-:Y:S02]  /*a3c0*/  F2FP.TF32.F32.PACK_B R77, R77 ;  /* 0x0000004dff4d723e */ /* 0x000fe400024050ff */
[----:B------:R0:W-:Y:S01]  /*a3d0*/  @P4 STG.E desc[UR36][R4.64+0x64], R39 ;  /* 0x0000642704004986 */ /* 0x0001e2000c101924 */
[----:B------:R-:W-:-:S02]  /*a3e0*/  ISETP.GT.AND P4, PT, R0, 0x21, P2 ;  /* 0x000000210000780c */ /* 0x000fc40001784270 */
[----:B------:R-:W-:Y:S01]  /*a3f0*/  F2FP.TF32.F32.PACK_B R7, R7 ;  /* 0x00000007ff07723e */ /* 0x000fe200024050ff */
[----:B------:R1:W-:Y:S01]  /*a400*/  @P5 STG.E desc[UR36][R2.64+0x80], R9 ;  /* 0x0000800902005986 */ /* 0x0003e2000c101924 */
[C---:B------:R-:W-:Y:S02]  /*a410*/  ISETP.GT.AND P5, PT, R0.reuse, 0x28, P1 ;  /* 0x000000280000780c */ /* 0x040fe40000fa4270 */
[----:B------:R-:W-:Y:S01]  /*a420*/  F2FP.TF32.F32.PACK_B R79, R79 ;  /* 0x0000004fff4f723e */ /* 0x000fe200024050ff */
[----:B------:R-:W-:Y:S01]  /*a430*/  @P3 STG.E desc[UR36][R2.64+0x84], R41 ;  /* 0x0000842902003986 */ /* 0x000fe2000c101924 */
[----:B------:R-:W-:Y:S02]  /*a440*/  ISETP.GT.AND P3, PT, R0, 0x29, P1 ;  /* 0x000000290000780c */ /* 0x000fe40000f64270 */
[----:B------:R-:W-:Y:S01]  /*a450*/  F2FP.TF32.F32.PACK_B R15, R15 ;  /* 0x0000000fff0f723e */ /* 0x000fe200024050ff */
[----:B0-----:R-:W-:Y:S01]  /*a460*/  @P0 IMAD.MOV.U32 R4, RZ, RZ, R12 ;  /* 0x000000ffff040224 */ /* 0x001fe200078e000c */
[----:B------:R-:W-:Y:S01]  /*a470*/  F2FP.TF32.F32.PACK_B R81, R81 ;  /* 0x00000051ff51723e */ /* 0x000fe200024050ff */
[----:B------:R-:W-:Y:S01]  /*a480*/  @P0 IMAD.MOV.U32 R5, RZ, RZ, R13 ;  /* 0x000000ffff050224 */ /* 0x000fe200078e000d */
[----:B------:R-:W-:Y:S01]  /*a490*/  F2FP.TF32.F32.PACK_B R83, R83 ;  /* 0x00000053ff53723e */ /* 0x000fe200024050ff */
[----:B-1----:R-:W-:Y:S01]  /*a4a0*/  FMUL R9, R46, R23 ;  /* 0x000000172e097220 */ /* 0x002fe20000400000 */
[----:B------:R-:W-:-:S02]  /*a4b0*/  F2FP.TF32.F32.PACK_B R17, R17 ;  /* 0x00000011ff11723e */ /* 0x000fc400024050ff */
[----:B------:R0:W-:Y:S01]  /*a4c0*/  @P0 STG.E desc[UR36][R4.64+0x80], R11 ;  /* 0x0000800b04000986 */ /* 0x0001e2000c101924 */
[----:B------:R-:W-:Y:S02]  /*a4d0*/  ISETP.GT.AND P0, PT, R0, 0x28, P2 ;  /* 0x000000280000780c */ /* 0x000fe40001704270 */
[----:B------:R-:W-:Y:S02]  /*a4e0*/  F2FP.TF32.F32.PACK_B R9, R9 ;  /* 0x00000009ff09723e */ /* 0x000fe400024050ff */
[----:B------:R-:W-:Y:S02]  /*a4f0*/  F2FP.TF32.F32.PACK_B R85, R85 ;  /* 0x00000055ff55723e */ /* 0x000fe400024050ff */
[----:B------:R-:W-:Y:S01]  /*a500*/  F2FP.TF32.F32.PACK_B R87, R87 ;  /* 0x00000057ff57723e */ /* 0x000fe200024050ff */
[----:B0-----:R-:W-:Y:S02]  /*a510*/  @P4 IMAD.MOV.U32 R4, RZ, RZ, R12 ;  /* 0x000000ffff044224 */ /* 0x001fe400078e000c */
[----:B------:R-:W-:Y:S01]  /*a520*/  FMUL R11, R48, R23 ;  /* 0x00000017300b7220 */ /* 0x000fe20000400000 */
[----:B------:R-:W-:-:S04]  /*a530*/  @P4 IMAD.MOV.U32 R5, RZ, RZ, R13 ;  /* 0x000000ffff054224 */ /* 0x000fc800078e000d */
[----:B------:R-:W-:Y:S01]  /*a540*/  F2FP.TF32.F32.PACK_B R11, R11 ;  /* 0x0000000bff0b723e */ /* 0x000fe200024050ff */
[----:B------:R0:W-:Y:S01]  /*a550*/  @P4 STG.E desc[UR36][R4.64+0x84], R43 ;  /* 0x0000842b04004986 */ /* 0x0001e2000c101924 */
[----:B------:R-:W-:-:S03]  /*a560*/  ISETP.GT.AND P4, PT, R0, 0x29, P2 ;  /* 0x000000290000780c */ /* 0x000fc60001784270 */
[----:B------:R1:W-:Y:S01]  /*a570*/  @P5 STG.E desc[UR36][R2.64+0xa0], R7 ;  /* 0x0000a00702005986 */ /* 0x0003e2000c101924 */
[----:B------:R-:W-:-:S03]  /*a580*/  ISETP.GT.AND P5, PT, R0, 0x30, P1 ;  /* 0x000000300000780c */ /* 0x000fc60000fa4270 */
[----:B------:R-:W-:Y:S01]  /*a590*/  @P3 STG.E desc[UR36][R2.64+0xa4], R45 ;  /* 0x0000a42d02003986 */ /* 0x000fe2000c101924 */
[----:B------:R-:W-:Y:S01]  /*a5a0*/  ISETP.GT.AND P3, PT, R0, 0x31, P1 ;  /* 0x000000310000780c */ /* 0x000fe20000f64270 */
[----:B0-----:R-:W-:Y:S02]  /*a5b0*/  @P0 IMAD.MOV.U32 R4, RZ, RZ, R12 ;  /* 0x000000ffff040224 */ /* 0x001fe400078e000c */
[----:B------:R-:W-:Y:S02]  /*a5c0*/  @P0 IMAD.MOV.U32 R5, RZ, RZ, R13 ;  /* 0x000000ffff050224 */ /* 0x000fe400078e000d */
[----:B-1----:R-:W-:-:S03]  /*a5d0*/  FMUL R7, R50, R23 ;  /* 0x0000001732077220 */ /* 0x002fc60000400000 */
[----:B------:R0:W-:Y:S01]  /*a5e0*/  @P0 STG.E desc[UR36][R4.64+0xa0], R9 ;  /* 0x0000a00904000986 */ /* 0x0001e2000c101924 */
[----:B------:R-:W-:Y:S02]  /*a5f0*/  ISETP.GT.AND P0, PT, R0, 0x30, P2 ;  /* 0x000000300000780c */ /* 0x000fe40001704270 */
        /* <DEDUP_REMOVED lines=71> */
[----:B------:R-:W-:Y:S01]  /*aa70*/  @P3 STG.E desc[UR36][R2.64+0x144], R65 ;  /* 0x0001444102003986 */ /* 0x000fe2000c101924 */
[----:B------:R-:W-:-:S03]  /*aa80*/  ISETP.GT.AND P3, PT, R0, 0x59, P1 ;  /* 0x000000590000780c */ /* 0x000fc60000f64270 */
[----:B------:R1:W-:Y:S01]  /*aa90*/  @P5 STG.E desc[UR36][R2.64+0x140], R9 ;  /* 0x0001400902005986 */ /* 0x0003e2000c101924 */
[----:B------:R-:W-:Y:S01]  /*aaa0*/  ISETP.GT.AND P5, PT, R0, 0x58, P1 ;  /* 0x000000580000780c */ /* 0x000fe20000fa4270 */
[----:B0-----:R-:W-:Y:S02]  /*aab0*/  @P0 IMAD.MOV.U32 R4, RZ, RZ, R12 ;  /* 0x000000ffff040224 */ /* 0x001fe400078e000c */
[----:B------:R-:W-:-:S05]  /*aac0*/  @P0 IMAD.MOV.U32 R5, RZ, RZ, R13 ;  /* 0x000000ffff050224 */ /* 0x000fca00078e000d */
[----:B------:R0:W-:Y:S01]  /*aad0*/  @P0 STG.E desc[UR36][R4.64+0x140], R11 ;  /* 0x0001400b04000986 */ /* 0x0001e2000c101924 */
[----:B------:R-:W-:Y:S01]  /*aae0*/  ISETP.GT.AND P0, PT, R0, 0x58, P2 ;  /* 0x000000580000780c */ /* 0x000fe20001704270 */
[----:B-1----:R-:W-:-:S05]  /*aaf0*/  FMUL R9, R70, R23 ;  /* 0x0000001746097220 */ /* 0x002fca0000400000 */
        /* <DEDUP_REMOVED lines=50> */
[----:B------:R-:W-:-:S05]  /*ae20*/  @P4 IMAD.MOV.U32 R5, RZ, RZ, R13 ;  /* 0x000000ffff054224 */ /* 0x000fca00078e000d */
[----:B------:R0:W-:Y:S01]  /*ae30*/  @P4 STG.E desc[UR36][R4.64+0x1a4], R79 ;  /* 0x0001a44f04004986 */ /* 0x0001e2000c101924 */
[----:B------:R-:W-:-:S03]  /*ae40*/  ISETP.GT.AND P4, PT, R0, 0x71, P2 ;  /* 0x000000710000780c */ /* 0x000fc60001784270 */
[----:B------:R-:W-:Y:S01]  /*ae50*/  @P3 STG.E desc[UR36][R2.64+0x1c0], R15 ;  /* 0x0001c00f02003986 */ /* 0x000fe2000c101924 */
[C---:B------:R-:W-:Y:S02]  /*ae60*/  ISETP.GT.AND P3, PT, R0.reuse, 0x78, P1 ;  /* 0x000000780000780c */ /* 0x040fe40000f64270 */
[C---:B------:R-:W-:Y:S01]  /*ae70*/  ISETP.GT.AND P1, PT, R0.reuse, 0x79, P1 ;  /* 0x000000790000780c */ /* 0x040fe20000f24270 */
[----:B------:R-:W-:Y:S01]  /*ae80*/  @P5 STG.E desc[UR36][R2.64+0x1c4], R81 ;  /* 0x0001c45102005986 */ /* 0x000fe2000c101924 */
[C---:B------:R-:W-:Y:S02]  /*ae90*/  ISETP.GT.AND P5, PT, R0.reuse, 0x78, P2 ;  /* 0x000000780000780c */ /* 0x040fe400017a4270 */
[----:B------:R-:W-:Y:S01]  /*aea0*/  ISETP.GT.AND P2, PT, R0, 0x79, P2 ;  /* 0x000000790000780c */ /* 0x000fe20001744270 */
[----:B0-----:R-:W-:Y:S02]  /*aeb0*/  @P0 IMAD.MOV.U32 R4, RZ, RZ, R12 ;  /* 0x000000ffff040224 */ /* 0x001fe400078e000c */
[----:B------:R-:W-:-:S05]  /*aec0*/  @P0 IMAD.MOV.U32 R5, RZ, RZ, R13 ;  /* 0x000000ffff050224 */ /* 0x000fca00078e000d */
[----:B------:R0:W-:Y:S02]  /*aed0*/  @P0 STG.E desc[UR36][R4.64+0x1c0], R7 ;  /* 0x0001c00704000986 */ /* 0x0001e4000c101924 */
[----:B0-----:R-:W-:Y:S02]  /*aee0*/  @P4 IMAD.MOV.U32 R4, RZ, RZ, R12 ;  /* 0x000000ffff044224 */ /* 0x001fe400078e000c */
[----:B------:R-:W-:-:S05]  /*aef0*/  @P4 IMAD.MOV.U32 R5, RZ, RZ, R13 ;  /* 0x000000ffff054224 */ /* 0x000fca00078e000d */
[----:B------:R-:W-:Y:S04]  /*af00*/  @P4 STG.E desc[UR36][R4.64+0x1c4], R83 ;  /* 0x0001c45304004986 */ /* 0x000fe8000c101924 */
[----:B------:R-:W-:Y:S04]  /*af10*/  @P3 STG.E desc[UR36][R2.64+0x1e0], R17 ;  /* 0x0001e01102003986 */ /* 0x000fe8000c101924 */
[----:B------:R0:W-:Y:S02]  /*af20*/  @P1 STG.E desc[UR36][R2.64+0x1e4], R85 ;  /* 0x0001e45502001986 */ /* 0x0001e4000c101924 */
[----:B0-----:R-:W-:-:S02]  /*af30*/  @P5 IMAD.MOV.U32 R2, RZ, RZ, R12 ;  /* 0x000000ffff025224 */ /* 0x001fc400078e000c */
[----:B------:R-:W-:-:S05]  /*af40*/  @P5 IMAD.MOV.U32 R3, RZ, RZ, R13 ;  /* 0x000000ffff035224 */ /* 0x000fca00078e000d */
[----:B------:R0:W-:Y:S04]  /*af50*/  @P5 STG.E desc[UR36][R2.64+0x1e0], R9 ;  /* 0x0001e00902005986 */ /* 0x0001e8000c101924 */
[----:B------:R0:W-:Y:S02]  /*af60*/  @P2 STG.E desc[UR36][R12.64+0x1e4], R87 ;  /* 0x0001e4570c002986 */ /* 0x0001e4000c101924 */
.L_x_291:
[----:B------:R-:W-:Y:S05]  /*af70*/  BSYNC B0 ;  /* 0x0000000000007941 */ /* 0x000fea0003800000 */
.L_x_39:
[----:B0-----:R-:W2:Y:S04]  /*af80*/  LDL.LU R3, [R1+0x18] ;  /* 0x0000180001037983 */ /* 0x001ea80000300800 */
[----:B------:R-:W2:Y:S01]  /*af90*/  LDL.LU R2, [R1+0x1c] ;  /* 0x00001c0001027983 */ /* 0x000ea20000300800 */
[----:B------:R-:W-:Y:S01]  /*afa0*/  ULDC UR4, c[0x0][0xc] ;  /* 0x0000030000047ab9 */ /* 0x000fe20000000800 */
[----:B------:R-:W-:Y:S01]  /*afb0*/  ULDC UR5, c[0x0][0x10] ;  /* 0x0000040000057ab9 */ /* 0x000fe20000000800 */
[----:B------:R-:W2:Y:S01]  /*afc0*/  LDC R5, c[0x0][0x14] ;  /* 0x00000500ff057b82 */ /* 0x000ea20000000800 */
[----:B------:R-:W-:Y:S01]  /*afd0*/  UIMAD.WIDE.U32 UR4, UR4, UR5, URZ ;  /* 0x00000005040472a5 */ /* 0x000fe2000f8e003f */
[----:B------:R-:W-:Y:S01]  /*afe0*/  PRMT R0, RZ, 0x7610, R0 ;  /* 0x00007610ff007816 */ /* 0x000fe20000000000 */
[----:B------:R-:W-:-:S02]  /*aff0*/  IMAD.MOV.U32 R16, RZ, RZ, -0x1 ;  /* 0xffffffffff107424 */ /* 0x000fc400078e00ff */
[----:B------:R-:W-:Y:S02]  /*b000*/  IMAD.MOV.U32 R17, RZ, RZ, -0x1 ;  /* 0xffffffffff117424 */ /* 0x000fe400078e00ff */
[----:B--2---:R-:W-:-:S04]  /*b010*/  IMAD.WIDE.U32 R2, R5, UR4, R2 ;  /* 0x0000000405027c25 */ /* 0x004fc8000f8e0002 */
[----:B------:R-:W-:Y:S01]  /*b020*/  IMAD R5, R5, UR5, RZ ;  /* 0x0000000505057c24 */ /* 0x000fe2000f8e02ff */
[----:B------:R-:W-:Y:S01]  /*b030*/  ULDC.64 UR4, c[0x0][0x650] ;  /* 0x0001940000047ab9 */ /* 0x000fe20000000a00 */
[----:B------:R-:W-:Y:S01]  /*b040*/  IMAD.MOV.U32 R20, RZ, RZ, R2 ;  /* 0x000000ffff147224 */ /* 0x000fe200078e0002 */
[----:B------:R-:W-:Y:S01]  /*b050*/  ISETP.GE.U32.AND P0, PT, R2, UR4, PT ;  /* 0x0000000402007c0c */ /* 0x000fe2000bf06070 */
[----:B------:R-:W-:-:S05]  /*b060*/  IMAD.IADD R26, R3, 0x1, R5 ;  /* 0x00000001031a7824 */ /* 0x000fca00078e0205 */
[----:B------:R0:W-:Y:S01]  /*b070*/  STL [R1+0x18], R26 ;  /* 0x0000181a01007387 */ /* 0x0001e20000100800 */
[----:B------:R-:W-:-:S03]  /*b080*/  ISETP.GE.U32.AND.EX P0, PT, R26, UR5, PT, P0 ;  /* 0x000000051a007c0c */ /* 0x000fc6000bf06100 */
[----:B------:R0:W-:Y:S10]  /*b090*/  STL [R1+0x1c], R20 ;  /* 0x00001c1401007387 */ /* 0x0001f40000100800 */
[----:B0-----:R-:W-:Y:S05]  /*b0a0*/  @P0 BRA `(.L_x_292) ;  /* 0x0000000400700947 */ /* 0x001fea0003800000 */
[----:B------:R-:W0:Y:S01]  /*b0b0*/  S2R R14, SR_CTAID.X ;  /* 0x00000000000e7919 */ /* 0x000e220000002500 */
[----:B---3--:R-:W2:Y:S01]  /*b0c0*/  LDC.64 R8, c[0x0][0x628] ;  /* 0x00018a00ff087b82 */ /* 0x008ea20000000a00 */
[----:B------:R-:W-:Y:S01]  /*b0d0*/  ULDC UR4, c[0x0][0x150] ;  /* 0x0000540000047ab9 */ /* 0x000fe20000000800 */
[----:B------:R-:W-:Y:S01]  /*b0e0*/  IMAD.MOV.U32 R6, RZ, RZ, R20 ;  /* 0x000000ffff067224 */ /* 0x000fe200078e0014 */
[----:B------:R-:W3:Y:S01]  /*b0f0*/  S2R R16, SR_CTAID.Y ;  /* 0x0000000000107919 */ /* 0x000ee20000002600 */
[----:B------:R-:W-:-:S04]  /*b100*/  IMAD.MOV.U32 R7, RZ, RZ, R26 ;  /* 0x000000ffff077224 */ /* 0x000fc800078e001a */
[----:B------:R-:W1:Y:S08]  /*b110*/  LDC R21, c[0x0][0x144] ;  /* 0x00005100ff157b82 */ /* 0x000e700000000800 */
[----:B------:R-:W1:Y:S08]  /*b120*/  LDC R10, c[0x0][0x630] ;  /* 0x00018c00ff0a7b82 */ /* 0x000e700000000800 */
[----:B------:R-:W1:Y:S01]  /*b130*/  LDC.64 R12, c[0x0][0x620] ;  /* 0x00018800ff0c7b82 */ /* 0x000e620000000a00 */
[----:B--2---:R-:W-:-:S04]  /*b140*/  ISETP.NE.U32.AND P0, PT, R8, RZ, PT ;  /* 0x000000ff0800720c */ /* 0x004fc80003f05070 */
[----:B------:R-:W-:Y:S02]  /*b150*/  ISETP.NE.AND.EX P0, PT, R9, RZ, PT, P0 ;  /* 0x000000ff0900720c */ /* 0x000fe40003f05300 */
[----:B0-----:R-:W-:-:S05]  /*b160*/  I2FP.F32.U32 R0, R14 ;  /* 0x0000000e00007245 */ /* 0x001fca0000201000 */
[----:B------:R-:W-:-:S04]  /*b170*/  FMUL R0, R0, UR4 ;  /* 0x0000000400007c20 */ /* 0x000fc80008400000 */
[----:B------:R0:W2:Y:S02]  /*b180*/  F2I.U32.TRUNC.NTZ R15, R0 ;  /* 0x00000000000f7305 */ /* 0x0000a4000020f000 */
[----:B---3--:R-:W-:Y:S05]  /*b190*/  @!P0 BRA `(.L_x_293) ;  /* 0x0000000000288947 */ /* 0x008fea0003800000 */
[----:B0-----:R-:W0:Y:S02]  /*b1a0*/  LDC R0, c[0x0][0x634] ;  /* 0x00018d00ff007b82 */ /* 0x001e240000000800 */
        /* <DEDUP_REMOVED lines=9> */
.L_x_293:
[-CC-:B-1----:R-:W-:Y:S01]  /*b240*/  SHF.R.U64 R17, R6, R10.reuse, R7.reuse ;  /* 0x0000000a06117219 */ /* 0x182fe20000001207 */
[----:B------:R-:W1:Y:S01]  /*b250*/  LDC.64 R24, c[0x0][0x640] ;  /* 0x00019000ff187b82 */ /* 0x000e620000000a00 */
[----:B0-----:R-:W-:Y:S01]  /*b260*/  SHF.R.U32.HI R0, RZ, R10, R7 ;  /* 0x0000000aff007219 */ /* 0x001fe20000011607 */
[----:B------:R-:W-:Y:S01]  /*b270*/  IMAD.MOV.U32 R2, RZ, RZ, R20 ;  /* 0x000000ffff027224 */ /* 0x000fe200078e0014 */
[----:B------:R-:W-:Y:S01]  /*b280*/  IADD3 R5, P0, RZ, -R17, RZ ;  /* 0x80000011ff057210 */ /* 0x000fe20007f1e0ff */
[----:B--2---:R-:W-:Y:S01]  /*b290*/  IMAD.MOV R15, RZ, RZ, -R15 ;  /* 0x000000ffff0f7224 */ /* 0x004fe200078e0a0f */
[----:B------:R-:W-:Y:S01]  /*b2a0*/  ULDC UR4, c[0x0][0x154] ;  /* 0x0000550000047ab9 */ /* 0x000fe20000000800 */
[----:B------:R-:W-:Y:S02]  /*b2b0*/  IMAD.MOV.U32 R7, RZ, RZ, 0x1 ;  /* 0x00000001ff077424 */ /* 0x000fe400078e00ff */
[----:B------:R-:W0:Y:S01]  /*b2c0*/  LDC R4, c[0x0][0x618] ;  /* 0x00018600ff047b82 */ /* 0x000e220000000800 */
[----:B------:R-:W-:-:S02]  /*b2d0*/  IMAD.X R3, RZ, RZ, ~R0, P0 ;  /* 0x000000ffff037224 */ /* 0x000fc400000e0e00 */
[----:B------:R-:W-:Y:S02]  /*b2e0*/  IMAD R15, R21, R15, R14 ;  /* 0x0000000f150f7224 */ /* 0x000fe400078e020e */
[-C--:B------:R-:W-:Y:S02]  /*b2f0*/  IMAD R0, R3, R12.reuse, RZ ;  /* 0x0000000c03007224 */ /* 0x080fe400078e02ff */
[----:B------:R-:W-:Y:S01]  /*b300*/  IMAD.MOV.U32 R3, RZ, RZ, R26 ;  /* 0x000000ffff037224 */ /* 0x000fe200078e001a */
[----:B------:R-:W2:Y:S01]  /*b310*/  LDC R6, c[0x0][0x608] ;  /* 0x00018200ff067b82 */ /* 0x000ea20000000800 */
[----:B------:R-:W-:-:S04]  /*b320*/  IMAD.WIDE.U32 R2, R5, R12, R2 ;  /* 0x0000000c05027225 */ /* 0x000fc800078e0002 */
[----:B------:R-:W-:-:S03]  /*b330*/  IMAD R5, R5, R13, R0 ;  /* 0x0000000d05057224 */ /* 0x000fc600078e0200 */
[----:B------:R-:W3:Y:S01]  /*b340*/  LDC R18, c[0x0][0x658] ;  /* 0x00019600ff127b82 */ /* 0x000ee20000000800 */
[----:B------:R-:W-:Y:S01]  /*b350*/  I2FP.F32.U32 R0, R16 ;  /* 0x0000001000007245 */ /* 0x000fe20000201000 */
[----:B------:R-:W-:Y:S01]  /*b360*/  IMAD.IADD R3, R3, 0x1, R5 ;  /* 0x0000000103037824 */ /* 0x000fe200078e0205 */
[----:B-1----:R-:W-:Y:S01]  /*b370*/  ISETP.NE.U32.AND P0, PT, R24, RZ, PT ;  /* 0x000000ff1800720c */ /* 0x002fe20003f05070 */
[----:B------:R-:W-:Y:S02]  /*b380*/  IMAD.MOV.U32 R5, RZ, RZ, -0x1 ;  /* 0xffffffffff057424 */ /* 0x000fe400078e00ff */
[----:B------:R-:W-:Y:S02]  /*b390*/  FMUL R0, R0, UR4 ;  /* 0x0000000400007c20 */ /* 0x000fe40008400000 */
[----:B------:R-:W1:Y:S01]  /*b3a0*/  LDC R13, c[0x0][0x148] ;  /* 0x00005200ff0d7b82 */ /* 0x000e620000000800 */
[----:B0-----:R-:W-:Y:S01]  /*b3b0*/  SHF.R.U64 R10, R2, R4, R3 ;  /* 0x00000004020a7219 */ /* 0x001fe20000001203 */
[----:B------:R0:W0:Y:S01]  /*b3c0*/  F2I.U32.TRUNC.NTZ R12, R0 ;  /* 0x00000000000c7305 */ /* 0x000022000020f000 */
[----:B------:R-:W-:-:S02]  /*b3d0*/  ISETP.NE.AND.EX P0, PT, R25, RZ, PT, P0 ;  /* 0x000000ff1900720c */ /* 0x000fc40003f05300 */
[----:B------:R-:W-:-:S03]  /*b3e0*/  SHF.R.U32.HI R3, RZ, R4, R3 ;  /* 0x00000004ff037219 */ /* 0x000fc60000011603 */
[----:B------:R-:W0:Y:S01]  /*b3f0*/  LDC R14, c[0x0][0x600] ;  /* 0x00018000ff0e7b82 */ /* 0x000e220000000800 */
[-CC-:B--2---:R-:W-:Y:S02]  /*b400*/  SHF.R.U64 R8, R10, R6.reuse, R3.reuse ;  /* 0x000000060a087219 */ /* 0x184fe40000001203 */
[----:B------:R-:W-:-:S05]  /*b410*/  SHF.R.U32.HI R3, RZ, R6, R3 ;  /* 0x00000006ff037219 */ /* 0x000fca0000011603 */
[----:B------:R-:W2:Y:S01]  /*b420*/  LDC R20, c[0x0][0x648] ;  /* 0x00019200ff147b82 */ /* 0x000ea20000000800 */
[-CC-:B---3--:R-:W-:Y:S02]  /*b430*/  SHF.R.U64 R11, R8, R18.reuse, R3.reuse ;  /* 0x00000012080b7219 */ /* 0x188fe40000001203 */
[-C--:B------:R-:W-:Y:S02]  /*b440*/  SHF.L.U32 R5, R5, R18.reuse, RZ ;  /* 0x0000001205057219 */ /* 0x080fe400000006ff */
[-C--:B------:R-:W-:Y:S01]  /*b450*/  SHF.R.U32.HI R3, RZ, R18.reuse, R3 ;  /* 0x00000012ff037219 */ /* 0x080fe20000011603 */
[----:B------:R-:W-:Y:S01]  /*b460*/  IMAD.MOV.U32 R2, RZ, RZ, R11 ;  /* 0x000000ffff027224 */ /* 0x000fe200078e000b */
[----:B------:R-:W-:Y:S01]  /*b470*/  SHF.L.U32 R18, R7, R18, RZ ;  /* 0x0000001207127219 */ /* 0x000fe200000006ff */
[----:B------:R-:W3:Y:S01]  /*b480*/  LDC R26, c[0x0][0x638] ;  /* 0x00018e00ff1a7b82 */ /* 0x000ee20000000800 */
[----:B------:R-:W-:-:S07]  /*b490*/  LOP3.LUT R21, RZ, R5, RZ, 0x33, !PT ;  /* 0x00000005ff157212 */ /* 0x000fce00078e33ff */
[----:B------:R-:W0:Y:S01]  /*b4a0*/  LDC R27, c[0x0][0x610] ;  /* 0x00018400ff1b7b82 */ /* 0x000e220000000800 */
[----:B------:R-:W-:Y:S05]  /*b4b0*/  @!P0 BRA `(.L_x_294) ;  /* 0x0000000000288947 */ /* 0x000fea0003800000 */
        /* <DEDUP_REMOVED lines=10> */
.L_x_294:
[----:B------:R-:W4:Y:S01]  /*b560*/  LDC R4, c[0x0][0x65c] ;  /* 0x00019700ff047b82 */ /* 0x000f220000000800 */
[----:B0-2---:R-:W-:Y:S01]  /*b570*/  SHF.R.U64 R0, R2, R20, R3 ;  /* 0x0000001402007219 */ /* 0x005fe20000001203 */
[----:B------:R-:W-:Y:S01]  /*b580*/  VIADD R5, R14, 0xffffffff ;  /* 0xffffffff0e057836 */ /* 0x000fe20000000000 */
[----:B------:R-:W-:Y:S01]  /*b590*/  LOP3.LUT R3, R8, R21, RZ, 0xc0, !PT ;  /* 0x0000001508037212 */ /* 0x000fe200078ec0ff */
[----:B------:R-:W-:Y:S02]  /*b5a0*/  IMAD.MOV R12, RZ, RZ, -R12 ;  /* 0x000000ffff0c7224 */ /* 0x000fe400078e0a0c */
[----:B------:R-:W-:Y:S02]  /*b5b0*/  IMAD.MOV R2, RZ, RZ, -R0 ;  /* 0x000000ffff027224 */ /* 0x000fe400078e0a00 */
[----:B------:R-:W-:Y:S01]  /*b5c0*/  IMAD R18, R18, R0, R3 ;  /* 0x0000000012127224 */ /* 0x000fe200078e0203 */
[----:B------:R-:W-:Y:S01]  /*b5d0*/  LOP3.LUT R3, R10, R5, RZ, 0xc0, !PT ;  /* 0x000000050a037212 */ /* 0x000fe200078ec0ff */
[----:B---3--:R-:W-:-:S02]  /*b5e0*/  IMAD R0, R2, R26, R11 ;  /* 0x0000001a02007224 */ /* 0x008fc400078e020b */
[----:B------:R-:W-:Y:S02]  /*b5f0*/  IMAD.MOV.U32 R2, RZ, RZ, 0x1 ;  /* 0x00000001ff027424 */ /* 0x000fe400078e00ff */
[----:B------:R-:W-:-:S03]  /*b600*/  IMAD R3, R0, R14, R3 ;  /* 0x0000000e00037224 */ /* 0x000fc600078e0203 */
[----:B------:R-:W-:Y:S02]  /*b610*/  PRMT R0, R2, 0x7610, R0 ;  /* 0x0000761002007816 */ /* 0x000fe40000000000 */
[----:B----4-:R-:W-:-:S13]  /*b620*/  ISETP.NE.AND P0, PT, R4, 0x1, PT ;  /* 0x000000010400780c */ /* 0x010fda0003f05270 */
[----:B-1----:R-:W-:-:S04]  /*b630*/  @P0 IMAD R15, R13, R12, R16 ;  /* 0x0000000c0d0f0224 */ /* 0x002fc800078e0210 */
[----:B------:R-:W-:-:S05]  /*b640*/  IMAD R18, R18, R27, R15 ;  /* 0x0000001b12127224 */ /* 0x000fca00078e020f */
[----:B------:R-:W-:Y:S02]  /*b650*/  SEL R16, R3, R18, !P0 ;  /* 0x0000001203107207 */ /* 0x000fe40004000000 */
[----:B------:R-:W-:-:S07]  /*b660*/  SEL R18, R18, R3, !P0 ;  /* 0x0000000312127207 */ /* 0x000fce0004000000 */
.L_x_292:
[----:B------:R-:W-:-:S13]  /*b670*/  LOP3.LUT P0, RZ, R0, 0xff, RZ, 0xc0, !PT ;  /* 0x000000ff00ff7812 */ /* 0x000fda000780c0ff */
[----:B------:R-:W-:Y:S05]  /*b680*/  @P0 BRA `(.L_x_295) ;  /* 0xffffff58004c0947 */ /* 0x000fea000383ffff */
[----:B------:R-:W-:Y:S05]  /*b690*/  EXIT ;  /* 0x000000000000794d */ /* 0x000fea0003800000 */
.L_x_3:
[----:B------:R-:W2:Y:S04]  /*b6a0*/  LDL R19, [R1+0x1c] ;  /* 0x00001c0001137983 */ /* 0x000ea80000100800 */
[----:B0-----:R-:W3:Y:S01]  /*b6b0*/  LDL R20, [R1+0x18] ;  /* 0x0000180001147983 */ /* 0x001ee20000100800 */
[----:B------:R-:W-:Y:S01]  /*b6c0*/  IMAD.MOV.U32 R6, RZ, RZ, -0x1 ;  /* 0xffffffffff067424 */ /* 0x000fe200078e00ff */
[----:B------:R-:W-:-:S04]  /*b6d0*/  ULDC.64 UR4, c[0x0][0x650] ;  /* 0x0001940000047ab9 */ /* 0x000fc80000000a00 */
[----:B------:R0:W-:Y:S01]  /*b6e0*/  STL [R1+0x8], R6 ;  /* 0x0000080601007387 */ /* 0x0001e20000100800 */
[----:B------:R-:W-:Y:S01]  /*b6f0*/  PRMT R5, RZ, 0x7610, R5 ;  /* 0x00007610ff057816 */ /* 0x000fe20000000005 */
[----:B------:R-:W-:Y:S02]  /*b700*/  IMAD.MOV.U32 R17, RZ, RZ, -0x1 ;  /* 0xffffffffff117424 */ /* 0x000fe400078e00ff */
[----:B------:R-:W-:Y:S01]  /*b710*/  IMAD.MOV.U32 R16, RZ, RZ, -0x1 ;  /* 0xffffffffff107424 */ /* 0x000fe200078e00ff */
[----:B--2---:R-:W-:-:S04]  /*b720*/  ISETP.GE.U32.AND P0, PT, R19, UR4, PT ;  /* 0x0000000413007c0c */ /* 0x004fc8000bf06070 */
[----:B---3--:R-:W-:-:S13]  /*b730*/  ISETP.GE.U32.AND.EX P0, PT, R20, UR5, PT, P0 ;  /* 0x0000000514007c0c */ /* 0x008fda000bf06100 */
[----:B0-----:R-:W-:Y:S05]  /*b740*/  @P0 BRA `(.L_x_296) ;  /* 0x0000000400680947 */ /* 0x001fea0003800000 */
        /* <DEDUP_REMOVED lines=18> */
.L_x_297:
        /* <DEDUP_REMOVED lines=15> */
[----:B------:R-:W3:Y:S02]  /*b960*/  F2I.U32.TRUNC.NTZ R9, R9 ;  /* 0x0000000900097305 */ /* 0x000ee4000020f000 */
[----:B------:R-:W-:Y:S02]  /*b970*/  IMAD R3, R5, R17, R8 ;  /* 0x0000001105037224 */ /* 0x000fe400078e0208 */
[----:B------:R-:W-:Y:S02]  /*b980*/  IMAD.MOV.U32 R8, RZ, RZ, 0x1 ;  /* 0x00000001ff087424 */ /* 0x000fe400078e00ff */
[----:B------:R-:W-:Y:S01]  /*b990*/  IMAD.IADD R3, R7, 0x1, R3 ;  /* 0x0000000107037824 */ /* 0x000fe200078e0203 */
[----:B------:R-:W4:Y:S04]  /*b9a0*/  LDC R14, c[0x0][0x608] ;  /* 0x00018200ff0e7b82 */ /* 0x000f280000000800 */
[----:B0-----:R-:W-:-:S02]  /*b9b0*/  SHF.R.U64 R10, R6, R18, R3 ;  /* 0x00000012060a7219 */ /* 0x001fc40000001203 */
[----:B------:R-:W-:Y:S02]  /*b9c0*/  I2FP.F32.U32 R6, R4 ;  /* 0x0000000400067245 */ /* 0x000fe40000201000 */
[----:B------:R-:W0:Y:S01]  /*b9d0*/  LDC R19, c[0x0][0x658] ;  /* 0x00019600ff137b82 */ /* 0x000e220000000800 */
[----:B-1----:R-:W-:Y:S01]  /*b9e0*/  ISETP.NE.U32.AND P0, PT, R20, RZ, PT ;  /* 0x000000ff1400720c */ /* 0x002fe20003f05070 */
[----:B---3--:R-:W-:Y:S01]  /*b9f0*/  IMAD.MOV R5, RZ, RZ, -R9 ;  /* 0x000000ffff057224 */ /* 0x008fe200078e0a09 */
[----:B------:R-:W-:Y:S01]  /*ba00*/  SHF.R.U32.HI R3, RZ, R18, R3 ;  /* 0x00000012ff037219 */ /* 0x000fe20000011603 */
[----:B------:R-:W-:Y:S01]  /*ba10*/  FMUL R6, R6, UR4 ;  /* 0x0000000406067c20 */ /* 0x000fe20008400000 */
[----:B------:R-:W-:-:S03]  /*ba20*/  ISETP.NE.AND.EX P0, PT, R21, RZ, PT, P0 ;  /* 0x000000ff1500720c */ /* 0x000fc60003f05300 */
[----:B------:R-:W1:Y:S01]  /*ba30*/  LDC R17, c[0x0][0x148] ;  /* 0x00005200ff117b82 */ /* 0x000e620000000800 */
[----:B--2---:R-:W-:Y:S01]  /*ba40*/  IMAD R18, R11, R5, R2 ;  /* 0x000000050b127224 */ /* 0x004fe200078e0202 */
[----:B------:R2:W3:Y:S06]  /*ba50*/  F2I.U32.TRUNC.NTZ R15, R6 ;  /* 0x00000006000f7305 */ /* 0x0004ec000020f000 */
[----:B------:R-:W1:Y:S01]  /*ba60*/  LDC R16, c[0x0][0x600] ;  /* 0x00018000ff107b82 */ /* 0x000e620000000800 */
[-CC-:B----4-:R-:W-:Y:S02]  /*ba70*/  SHF.R.U64 R13, R10, R14.reuse, R3.reuse ;  /* 0x0000000e0a0d7219 */ /* 0x190fe40000001203 */
[----:B------:R-:W-:Y:S01]  /*ba80*/  SHF.R.U32.HI R2, RZ, R14, R3 ;  /* 0x0000000eff027219 */ /* 0x000fe20000011603 */
[----:B------:R-:W-:-:S04]  /*ba90*/  IMAD.MOV.U32 R14, RZ, RZ, -0x1 ;  /* 0xffffffffff0e7424 */ /* 0x000fc800078e00ff */
[----:B------:R-:W4:Y:S01]  /*baa0*/  LDC R22, c[0x0][0x648] ;  /* 0x00019200ff167b82 */ /* 0x000f220000000800 */
[-C--:B0-----:R-:W-:Y:S02]  /*bab0*/  SHF.L.U32 R5, R14, R19.reuse, RZ ;  /* 0x000000130e057219 */ /* 0x081fe400000006ff */
[-CC-:B------:R-:W-:Y:S02]  /*bac0*/  SHF.R.U64 R14, R13, R19.reuse, R2.reuse ;  /* 0x000000130d0e7219 */ /* 0x180fe40000001202 */
[-C--:B------:R-:W-:Y:S02]  /*bad0*/  SHF.R.U32.HI R3, RZ, R19.reuse, R2 ;  /* 0x00000013ff037219 */ /* 0x080fe40000011602 */
[----:B------:R-:W-:Y:S01]  /*bae0*/  SHF.L.U32 R19, R8, R19, RZ ;  /* 0x0000001308137219 */ /* 0x000fe200000006ff */
[----:B------:R-:W0:Y:S01]  /*baf0*/  LDC R23, c[0x0][0x638] ;  /* 0x00018e00ff177b82 */ /* 0x000e220000000800 */
[----:B------:R-:W-:Y:S01]  /*bb00*/  LOP3.LUT R24, RZ, R5, RZ, 0x33, !PT ;  /* 0x00000005ff187212 */ /* 0x000fe200078e33ff */
[----:B------:R-:W-:-:S06]  /*bb10*/  IMAD.MOV.U32 R2, RZ, RZ, R14 ;  /* 0x000000ffff027224 */ /* 0x000fcc00078e000e */
[----:B------:R-:W0:Y:S01]  /*bb20*/  LDC R25, c[0x0][0x610] ;  /* 0x00018400ff197b82 */ /* 0x000e220000000800 */
[----:B--23--:R-:W-:Y:S05]  /*bb30*/  @!P0 BRA `(.L_x_298) ;  /* 0x0000000000288947 */ /* 0x00cfea0003800000 */
[----:B------:R-:W2:Y:S02]  /*bb40*/  LDC R5, c[0x0][0x64c] ;  /* 0x00019300ff057b82 */ /* 0x000ea40000000800 */
[----:B--2---:R-:W-:-:S05]  /*bb50*/  IADD3 R5, P0, R14, R5, RZ ;  /* 0x000000050e057210 */ /* 0x004fca0007f1e0ff */
        /* <DEDUP_REMOVED lines=8> */
.L_x_298:
[----:B------:R-:W2:Y:S01]  /*bbe0*/  LDC R5, c[0x0][0x65c] ;  /* 0x00019700ff057b82 */ /* 0x000ea20000000800 */
[----:B------:R3:W-:Y:S01]  /*bbf0*/  STL [R1+0x8], R12 ;  /* 0x0000080c01007387 */ /* 0x0007e20000100800 */
[----:B----4-:R-:W-:Y:S01]  /*bc00*/  SHF.R.U64 R3, R2, R22, R3 ;  /* 0x0000001602037219 */ /* 0x010fe20000001203 */
[----:B------:R-:W-:Y:S01]  /*bc10*/  IMAD.MOV R15, RZ, RZ, -R15 ;  /* 0x000000ffff0f7224 */ /* 0x000fe200078e0a0f */
[----:B------:R-:W-:Y:S01]  /*bc20*/  LOP3.LUT R2, R13, R24, RZ, 0xc0, !PT ;  /* 0x000000180d027212 */ /* 0x000fe200078ec0ff */
[----:B-1----:R-:W-:Y:S01]  /*bc30*/  VIADD R7, R16, 0xffffffff ;  /* 0xffffffff10077836 */ /* 0x002fe20000000000 */
[----:B--2---:R-:W-:Y:S01]  /*bc40*/  ISETP.NE.AND P0, PT, R5, 0x1, PT ;  /* 0x000000010500780c */ /* 0x004fe20003f05270 */
[----:B------:R-:W-:-:S12]  /*bc50*/  IMAD.MOV R5, RZ, RZ, -R3 ;  /* 0x000000ffff057224 */ /* 0x000fd800078e0a03 */
[----:B------:R-:W-:Y:S02]  /*bc60*/  @P0 IMAD R18, R17, R15, R4 ;  /* 0x0000000f11120224 */ /* 0x000fe400078e0204 */
[----:B------:R-:W-:Y:S01]  /*bc70*/  IMAD R17, R19, R3, R2 ;  /* 0x0000000313117224 */ /* 0x000fe200078e0202 */
[----:B------:R-:W-:Y:S01]  /*bc80*/  LOP3.LUT R3, R10, R7, RZ, 0xc0, !PT ;  /* 0x000000070a037212 */ /* 0x000fe200078ec0ff */
[----:B0-----:R-:W-:Y:S02]  /*bc90*/  IMAD R2, R5, R23, R14 ;  /* 0x0000001705027224 */ /* 0x001fe400078e020e */
[----:B------:R-:W-:Y:S02]  /*bca0*/  IMAD R17, R17, R25, R18 ;  /* 0x0000001911117224 */ /* 0x000fe400078e0212 */
[----:B------:R-:W-:Y:S02]  /*bcb0*/  IMAD R2, R2, R16, R3 ;  /* 0x0000001002027224 */ /* 0x000fe400078e0203 */
[----:B------:R-:W-:-:S03]  /*bcc0*/  IMAD.MOV.U32 R5, RZ, RZ, 0x1 ;  /* 0x00000001ff057424 */ /* 0x000fc600078e00ff */
[----:B------:R-:W-:Y:S02]  /*bcd0*/  SEL R16, R2, R17, !P0 ;  /* 0x0000001102107207 */ /* 0x000fe40004000000 */
[----:B---3--:R-:W-:-:S07]  /*bce0*/  SEL R17, R17, R2, !P0 ;  /* 0x0000000211117207 */ /* 0x008fce0004000000 */
.L_x_296:
[----:B------:R-:W-:-:S08]  /*bcf0*/  NOP ;  /* 0x0000000000007918 */ /* 0x000fd00000000000 */
[----:B------:R-:W0:-:S00]  /*bd00*/  USETMAXREG.DEALLOC.CTAPOOL 0x28 ;  /* 0x00000028000079c8 */ /* 0x000e0000080e0500 */
[----:B0-----:R-:W-:-:S13]  /*bd10*/  ISETP.NE.AND P0, PT, R0, RZ, PT ;  /* 0x000000ff0000720c */ /* 0x001fda0003f05270 */
[----:B------:R-:W-:Y:S05]  /*bd20*/  @P0 EXIT ;  /* 0x000000000000094d */ /* 0x000fea0003800000 */
[----:B------:R-:W-:Y:S01]  /*bd30*/  IMAD.MOV.U32 R0, RZ, RZ, 0x1 ;  /* 0x00000001ff007424 */ /* 0x000fe200078e00ff */
[----:B------:R0:W-:Y:S01]  /*bd40*/  STL [R1+0x28], RZ ;  /* 0x000028ff01007387 */ /* 0x0001e20000100800 */
[----:B------:R-:W-:-:S03]  /*bd50*/  LOP3.LUT P0, RZ, R5, 0xff, RZ, 0xc0, !PT ;  /* 0x000000ff05ff7812 */ /* 0x000fc6000780c0ff */
[----:B------:R0:W-:Y:S10]  /*bd60*/  STL [R1+0x2c], R0 ;  /* 0x00002c0001007387 */ /* 0x0001f40000100800 */
[----:B0-----:R-:W-:Y:S05]  /*bd70*/  @!P0 BRA `(.L_x_299) ;  /* 0x0000001800dc8947 */ /* 0x001fea0003800000 */
[----:B------:R-:W2:Y:S01]  /*bd80*/  LDL R4, [R1+0x14] ;  /* 0x0000140001047983 */ /* 0x000ea20000100800 */
[----:B------:R-:W0:Y:S01]  /*bd90*/  LDC R0, c[0x0][0x28c] ;  /* 0x0000a300ff007b82 */ /* 0x000e220000000800 */
[----:B------:R-:W-:Y:S01]  /*bda0*/  ULDC UR37, c[0x0][0x658] ;  /* 0x0001960000257ab9 */ /* 0x000fe20000000800 */
[----:B------:R-:W-:Y:S01]  /*bdb0*/  UMOV UR5, 0xffffffff ;  /* 0xffffffff00057882 */ /* 0x000fe20000000000 */
[----:B------:R-:W1:Y:S01]  /*bdc0*/  S2R R2, SR_TID.X ;  /* 0x0000000000027919 */ /* 0x000e620000002100 */
[----:B------:R-:W-:Y:S01]  /*bdd0*/  ULDC UR4, c[0x0][0xc] ;  /* 0x0000030000047ab9 */ /* 0x000fe20000000800 */
[----:B------:R-:W-:Y:S01]  /*bde0*/  USHF.L.U32 UR38, UR5, UR37, URZ ;  /* 0x0000002505267299 */ /* 0x000fe2000800063f */
[----:B------:R-:W-:Y:S01]  /*bdf0*/  BSSY B7, `(.L_x_299) ;  /* 0x00001af000077945 */ /* 0x000fe20003800000 */
[----:B------:R-:W-:Y:S01]  /*be00*/  UMOV UR6, 0x1 ;  /* 0x0000000100067882 */ /* 0x000fe20000000000 */
[----:B------:R-:W-:Y:S01]  /*be10*/  ULDC UR5, c[0x0][0x10] ;  /* 0x0000040000057ab9 */ /* 0x000fe20000000800 */
[----:B------:R-:W-:-:S02]  /*be20*/  USHF.L.U32 UR37, UR6, UR37, URZ ;  /* 0x0000002506257299 */ /* 0x000fc4000800063f */
[----:B------:R-:W-:Y:S01]  /*be30*/  UIMAD.WIDE.U32 UR4, UR4, UR5, URZ ;  /* 0x00000005040472a5 */ /* 0x000fe2000f8e003f */
[----:B------:R-:W-:Y:S01]  /*be40*/  ULDC UR6, c[0x0][0x14] ;  /* 0x0000050000067ab9 */ /* 0x000fe20000000800 */
[----:B------:R-:W-:Y:S02]  /*be50*/  ULDC UR39, c[0x0][0x600] ;  /* 0x0001800000277ab9 */ /* 0x000fe40000000800 */
[----:B------:R-:W-:Y:S02]  /*be60*/  UIMAD.WIDE.U32 UR54, UR4, UR6, URZ ;  /* 0x00000006043672a5 */ /* 0x000fe4000f8e003f */
[----:B------:R-:W-:Y:S02]  /*be70*/  UIMAD UR45, UR5, UR6, URZ ;  /* 0x00000006052d72a4 */ /* 0x000fe4000f8e023f */
[----:B------:R-:W-:Y:S02]  /*be80*/  UIADD3 UR39, UR39, -0x1, URZ ;  /* 0xffffffff27277890 */ /* 0x000fe4000fffe03f */
[----:B------:R-:W-:-:S02]  /*be90*/  ULOP3.LUT UR38, URZ, UR38, URZ, 0x33, !UPT ;  /* 0x000000263f267292 */ /* 0x000fc4000f8e333f */
[----:B------:R-:W-:Y:S01]  /*bea0*/  UIADD3 UR45, UR55, UR45, URZ ;  /* 0x0000002d372d7290 */ /* 0x000fe2000fffe03f */
[----:B0-----:R-:W-:Y:S01]  /*beb0*/  VIADD R0, R0, 0x1f ;  /* 0x0000001f00007836 */ /* 0x001fe20000000000 */
[----:B------:R-:W-:-:S04]  /*bec0*/  ULDC.64 UR46, c[0x0][0x198] ;  /* 0x00006600002e7ab9 */ /* 0x000fc80000000a00 */
[----:B------:R-:W-:-:S04]  /*bed0*/  SHF.R.S32.HI R3, RZ, 0x1f, R0 ;  /* 0x0000001fff037819 */ /* 0x000fc80000011400 */
[----:B------:R-:W-:Y:S01]  /*bee0*/  LEA.HI R3, R3, R0, RZ, 0x5 ;  /* 0x0000000003037211 */ /* 0x000fe200078f28ff */
[----:B------:R-:W-:Y:S01]  /*bef0*/  IMAD.MOV.U32 R0, RZ, RZ, 0x1 ;  /* 0x00000001ff007424 */ /* 0x000fe200078e00ff */
[C---:B-1----:R-:W-:Y:S02]  /*bf00*/  LOP3.LUT P1, RZ, R2.reuse, 0x7f, RZ, 0xc0, !PT ;  /* 0x0000007f02ff7812 */ /* 0x042fe4000782c0ff */
[----:B------:R-:W-:-:S04]  /*bf10*/  LOP3.LUT P0, RZ, R2, 0x1f, RZ, 0xc0, !PT ;  /* 0x0000001f02ff7812 */ /* 0x000fc8000780c0ff */
[----:B------:R-:W-:-:S04]  /*bf20*/  PLOP3.LUT P0, PT, P0, P1, PT, 0x8a, 0x0 ;  /* 0x000000000000781c */ /* 0x000fc80000703172 */
[----:B------:R-:W-:Y:S02]  /*bf30*/  P2R R5, PR, RZ, 0x1 ;  /* 0x00000001ff057803 */ /* 0x000fe40000000000 */
[----:B--2---:R-:W-:Y:S01]  /*bf40*/  LOP3.LUT R2, R4, 0x2, RZ, 0xfc, !PT ;  /* 0x0000000204027812 */ /* 0x004fe200078efcff */
[----:B------:R-:W-:-:S04]  /*bf50*/  IMAD.MOV.U32 R4, RZ, RZ, 0x1 ;  /* 0x00000001ff047424 */ /* 0x000fc800078e00ff */
[----:B------:R0:W-:Y:S04]  /*bf60*/  STL [R1+0xc], R2 ;  /* 0x00000c0201007387 */ /* 0x0001e80000100800 */
[----:B------:R1:W-:Y:S04]  /*bf70*/  STL [R1+0x10], R5 ;  /* 0x0000100501007387 */ /* 0x0003e80000100800 */
[----:B------:R1:W-:Y:S01]  /*bf80*/  STL [R1+0x28], RZ ;  /* 0x000028ff01007387 */ /* 0x0003e20000100800 */
[--C-:B0-----:R-:W-:Y:S02]  /*bf90*/  SHF.R.S32.HI R2, RZ, 0x5, R3.reuse ;  /* 0x00000005ff027819 */ /* 0x101fe40000011403 */
[----:B------:R-:W-:Y:S01]  /*bfa0*/  PRMT R3, R0, 0x7610, R3 ;  /* 0x0000761000037816 */ /* 0x000fe20000000003 */
[----:B------:R1:W-:Y:S02]  /*bfb0*/  STL [R1+0x2c], R4 ;  /* 0x00002c0401007387 */ /* 0x0003e40000100800 */
[----:B------:R-:W-:-:S02]  /*bfc0*/  VIADD R0, R2, 0x1 ;  /* 0x0000000102007836 */ /* 0x000fc40000000000 */
[----:B------:R1:W-:Y:S04]  /*bfd0*/  STL [R1+0x24], R2 ;  /* 0x0000240201007387 */ /* 0x0003e80000100800 */
[----:B------:R1:W-:Y:S04]  /*bfe0*/  STL.S16 [R1+0x30], R3 ;  /* 0x0000300301007387 */ /* 0x0003e80000100600 */
[----:B------:R1:W-:Y:S02]  /*bff0*/  STL [R1+0x34], R0 ;  /* 0x0000340001007387 */ /* 0x0003e40000100800 */
.L_x_313:
[----:B------:R-:W-:-:S03]  /*c000*/  UMOV UR4, 0xffffffff ;  /* 0xffffffff00047882 */ /* 0x000fc60000000000 */
[----:B-1----:R-:W-:Y:S05]  /*c010*/  BRA.DIV UR4, `(.L_x_300) ;  /* 0x0000001e04587947 */ /* 0x002fea000b800000 */
[----:B------:R-:W-:-:S13]  /*c020*/  ELECT P6, URZ, PT ;  /* 0x00000000003f782f */ /* 0x000fda00038c0000 */
.L_x_326:
[----:B------:R-:W-:Y:S04]  /*c030*/  BSSY B6, `(.L_x_301) ;  /* 0x0000108000067945 */ /* 0x000fe80003800000 */
[----:B------:R-:W-:Y:S05]  /*c040*/  @!P6 BRA `(.L_x_302) ;  /* 0x000000100018e947 */ /* 0x000fea0003800000 */
[----:B-1----:R-:W0:Y:S01]  /*c050*/  S2R R3, SR_CgaCtaId ;  /* 0x0000000000037919 */ /* 0x002e220000008800 */
[----:B------:R-:W-:-:S04]  /*c060*/  MOV R0, 0x400 ;  /* 0x0000040000007802 */ /* 0x000fc80000000f00 */
[----:B0-----:R-:W-:-:S05]  /*c070*/  LEA R18, R3, R0, 0x18 ;  /* 0x0000000003127211 */ /* 0x001fca00078ec0ff */
[----:B------:R0:W-:Y:S01]  /*c080*/  STL [R1+0x20], R18 ;  /* 0x0000201201007387 */ /* 0x0001e20000100800 */
[----:B------:R-:W-:-:S05]  /*c090*/  VIADD R0, R18, 0x800 ;  /* 0x0000080012007836 */ /* 0x000fca0000000000 */
[----:B------:R-:W-:-:S13]  /*c0a0*/  LOP3.LUT P0, RZ, R0, 0x9f, RZ, 0xc0, !PT ;  /* 0x0000009f00ff7812 */ /* 0x000fda000780c0ff */
[----:B0-----:R-:W-:Y:S05]  /*c0b0*/  @!P0 BRA `(.L_x_303) ;  /* 0x0000000000408947 */ /* 0x001fea0003800000 */
[----:B------:R-:W-:Y:S01]  /*c0c0*/  MOV R2, 0x0 ;  /* 0x0000000000027802 */ /* 0x000fe20000000f00 */
[----:B------:R-:W-:Y:S01]  /*c0d0*/  ULDC.64 UR4, c[0x4][0x70] ;  /* 0x01001c0000047ab9 */ /* 0x000fe20000000a00 */
[----:B------:R-:W-:Y:S01]  /*c0e0*/  ULDC.64 UR6, c[0x4][0x8] ;  /* 0x0100020000067ab9 */ /* 0x000fe20000000a00 */
[----:B------:R-:W-:Y:S02]  /*c0f0*/  IMAD.U32 R4, RZ, RZ, UR4 ;  /* 0x00000004ff047e24 */ /* 0x000fe4000f8e00ff */
[----:B------:R-:W-:Y:S01]  /*c100*/  IMAD.U32 R5, RZ, RZ, UR5 ;  /* 0x00000005ff057e24 */ /* 0x000fe2000f8e00ff */
[----:B------:R-:W0:Y:S01]  /*c110*/  LDC.64 R2, c[0x4][R2] ;  /* 0x0100000002027b82 */ /* 0x000e220000000a00 */
[----:B------:R-:W-:Y:S01]  /*c120*/  ULDC.64 UR4, c[0x4][0x78] ;  /* 0x01001e0000047ab9 */ /* 0x000fe20000000a00 */
[----:B------:R-:W-:Y:S02]  /*c130*/  IMAD.U32 R10, RZ, RZ, UR6 ;  /* 0x00000006ff0a7e24 */ /* 0x000fe4000f8e00ff */
[----:B------:R-:W-:-:S02]  /*c140*/  IMAD.U32 R6, RZ, RZ, UR4 ;  /* 0x00000004ff067e24 */ /* 0x000fc4000f8e00ff */
[----:B------:R-:W-:Y:S02]  /*c150*/  IMAD.U32 R7, RZ, RZ, UR5 ;  /* 0x00000005ff077e24 */ /* 0x000fe4000f8e00ff */
[----:B------:R-:W-:Y:S02]  /*c160*/  IMAD.U32 R11, RZ, RZ, UR7 ;  /* 0x00000007ff0b7e24 */ /* 0x000fe4000f8e00ff */
[----:B------:R-:W-:Y:S02]  /*c170*/  IMAD.MOV.U32 R8, RZ, RZ, 0x70 ;  /* 0x00000070ff087424 */ /* 0x000fe400078e00ff */
[----:B------:R-:W-:Y:S02]  /*c180*/  IMAD.MOV.U32 R12, RZ, RZ, 0x1 ;  /* 0x00000001ff0c7424 */ /* 0x000fe400078e00ff */
[----:B------:R-:W-:-:S07]  /*c190*/  IMAD.MOV.U32 R13, RZ, RZ, RZ ;  /* 0x000000ffff0d7224 */ /* 0x000fce00078e00ff */
[----:B------:R-:W-:-:S07]  /*c1a0*/  LEPC R20, `(.L_x_303) ;  /* 0x000000001014794e */ /* 0x000fce0000000000 */
[----:B0-----:R-:W-:Y:S05]  /*c1b0*/  CALL.ABS.NOINC R2 ;  /* 0x0000000002007343 */ /* 0x001fea0003c00000 */
.L_x_303:
[----:B------:R-:W-:-:S05]  /*c1c0*/  VIADD R0, R18, 0x20800 ;  /* 0x0002080012007836 */ /* 0x000fca0000000000 */
[----:B------:R-:W-:-:S13]  /*c1d0*/  LOP3.LUT P0, RZ, R0, 0x3ff, RZ, 0xc0, !PT ;  /* 0x000003ff00ff7812 */ /* 0x000fda000780c0ff */
[----:B------:R-:W-:Y:S05]  /*c1e0*/  @!P0 BRA `(.L_x_304) ;  /* 0x0000000000408947 */ /* 0x000fea0003800000 */
        /* <DEDUP_REMOVED lines=16> */
.L_x_304:
[----:B------:R-:W0:Y:S02]  /*c2f0*/  LDC R0, c[0x0][0x28c] ;  /* 0x0000a300ff007b82 */ /* 0x000e240000000800 */
[----:B0-----:R-:W-:-:S13]  /*c300*/  ISETP.GE.AND P0, PT, R0, 0x1, PT ;  /* 0x000000010000780c */ /* 0x001fda0003f06270 */
[----:B------:R-:W-:Y:S05]  /*c310*/  @!P0 BRA `(.L_x_302) ;  /* 0x0000000c00648947 */ /* 0x000fea0003800000 */
[----:B------:R-:W-:Y:S01]  /*c320*/  IMAD.SHL.U32 R0, R17, 0x100, RZ ;  /* 0x0000010011007824 */ /* 0x000fe200078e00ff */
[----:B------:R0:W5:Y:S01]  /*c330*/  LDL R4, [R1+0x34] ;  /* 0x0000340001047983 */ /* 0x0001620000100800 */
[----:B------:R-:W-:Y:S02]  /*c340*/  IMAD.SHL.U32 R2, R16, 0x80, RZ ;  /* 0x0000008010027824 */ /* 0x000fe400078e00ff */
[C---:B------:R-:W-:Y:S01]  /*c350*/  VIADD R8, R0.reuse, 0x8 ;  /* 0x0000000800087836 */ /* 0x040fe20000000000 */
[----:B------:R0:W5:Y:S01]  /*c360*/  LDL R5, [R1+0x2c] ;  /* 0x00002c0001057983 */ /* 0x0001620000100800 */
[C---:B------:R-:W-:Y:S02]  /*c370*/  VIADD R9, R0.reuse, 0x10 ;  /* 0x0000001000097836 */ /* 0x040fe40000000000 */
[----:B------:R-:W-:Y:S01]  /*c380*/  IMAD.MOV.U32 R3, RZ, RZ, RZ ;  /* 0x000000ffff037224 */ /* 0x000fe200078e00ff */
[----:B------:R0:W5:Y:S01]  /*c390*/  LDL R6, [R1+0x28] ;  /* 0x0000280001067983 */ /* 0x0001620000100800 */
[----:B------:R-:W-:-:S03]  /*c3a0*/  VIADD R7, R0, 0x18 ;  /* 0x0000001800077836 */ /* 0x000fc60000000000 */
[----:B------:R1:W-:Y:S01]  /*c3b0*/  STL [R1+0x4], R8 ;  /* 0x0000040801007387 */ /* 0x0003e20000100800 */
[C---:B------:R-:W-:Y:S02]  /*c3c0*/  VIADD R10, R0.reuse, 0x30 ;  /* 0x00000030000a7836 */ /* 0x040fe40000000000 */
[C---:B------:R-:W-:Y:S01]  /*c3d0*/  VIADD R11, R0.reuse, 0x38 ;  /* 0x00000038000b7836 */ /* 0x040fe20000000000 */
[----:B------:R2:W-:Y:S01]  /*c3e0*/  STL [R1], R9 ;  /* 0x0000000901007387 */ /* 0x0005e20000100800 */
[C---:B------:R-:W-:Y:S02]  /*c3f0*/  VIADD R12, R0.reuse, 0x40 ;  /* 0x00000040000c7836 */ /* 0x040fe40000000000 */
[C---:B------:R-:W-:Y:S02]  /*c400*/  VIADD R13, R0.reuse, 0x48 ;  /* 0x00000048000d7836 */ /* 0x040fe40000000000 */
[C---:B------:R-:W-:Y:S02]  /*c410*/  VIADD R14, R0.reuse, 0x50 ;  /* 0x00000050000e7836 */ /* 0x040fe40000000000 */
[----:B-1----:R-:W-:-:S02]  /*c420*/  VIADD R8, R0, 0x20 ;  /* 0x0000002000087836 */ /* 0x002fc40000000000 */
[C---:B------:R-:W-:Y:S02]  /*c430*/  VIADD R15, R0.reuse, 0x58 ;  /* 0x00000058000f7836 */ /* 0x040fe40000000000 */
[C---:B--2---:R-:W-:Y:S02]  /*c440*/  VIADD R9, R0.reuse, 0x28 ;  /* 0x0000002800097836 */ /* 0x044fe40000000000 */
[C---:B------:R-:W-:Y:S02]  /*c450*/  VIADD R16, R0.reuse, 0x60 ;  /* 0x0000006000107836 */ /* 0x040fe40000000000 */
[C---:B------:R-:W-:Y:S02]  /*c460*/  VIADD R17, R0.reuse, 0x68 ;  /* 0x0000006800117836 */ /* 0x040fe40000000000 */
[C---:B------:R-:W-:Y:S02]  /*c470*/  VIADD R18, R0.reuse, 0x70 ;  /* 0x0000007000127836 */ /* 0x040fe40000000000 */
[----:B------:R-:W-:-:S02]  /*c480*/  VIADD R19, R0, 0x78 ;  /* 0x0000007800137836 */ /* 0x000fc40000000000 */
[C---:B------:R-:W-:Y:S02]  /*c490*/  VIADD R20, R0.reuse, 0x80 ;  /* 0x0000008000147836 */ /* 0x040fe40000000000 */
[C---:B------:R-:W-:Y:S02]  /*c4a0*/  VIADD R21, R0.reuse, 0x88 ;  /* 0x0000008800157836 */ /* 0x040fe40000000000 */
        /* <DEDUP_REMOVED lines=13> */
[----:B0-----:R-:W-:-:S07]  /*c580*/  VIADD R35, R0, 0xf8 ;  /* 0x000000f800237836 */ /* 0x001fce0000000000 */
.L_x_308:
[----:B------:R0:W-:Y:S04]  /*c590*/  STL [R1+0x38], R0 ;  /* 0x0000380001007387 */ /* 0x0001e80000100800 */
[----:B0-----:R-:W2:Y:S01]  /*c5a0*/  LDL R0, [R1+0x20] ;  /* 0x0000200001007983 */ /* 0x001ea20000100800 */
[----:B-----5:R-:W-:Y:S01]  /*c5b0*/  SHF.L.U32 R37, R5, 0x1f, RZ ;  /* 0x0000001f05257819 */ /* 0x020fe200000006ff */
[----:B--2---:R-:W-:Y:S02]  /*c5c0*/  IMAD R36, R6, 0x8, R0 ;  /* 0x0000000806247824 */ /* 0x004fe400078e0200 */
[----:B------:R0:W5:Y:S02]  /*c5d0*/  LDL.LU R0, [R1+0x38] ;  /* 0x0000380001007983 */ /* 0x0001640000300800 */
[----:B------:R-:W1:Y:S02]  /*c5e0*/  SYNCS.PHASECHK.TRANS64.TRYWAIT P0, [R36+URZ+0x20], R37 ;  /* 0x00002025240075a7 */ /* 0x000e64000800017f */
[----:B01----:R-:W-:Y:S05]  /*c5f0*/  @!P0 BRA `(.L_x_305) ;  /* 0x0000001800008947 */ /* 0x003fea0003800000 */
.L_x_327:
[----:B------:R1:W-:Y:S04]  /*c600*/  STL [R1+0x3c], R2 ;  /* 0x00003c0201007387 */ /* 0x0003e80000100800 */
[----:B-----5:R2:W-:Y:S01]  /*c610*/  STL [R1+0x38], R0 ;  /* 0x0000380001007387 */ /* 0x0205e20000100800 */
[----:B-1----:R-:W1:Y:S03]  /*c620*/  S2R R2, SR_TID.X ;  /* 0x0000000000027919 */ /* 0x002e660000002100 */
[----:B--2---:R-:W2:Y:S01]  /*c630*/  LDL R0, [R1+0xc] ;  /* 0x00000c0001007983 */ /* 0x004ea20000100800 */
[----:B-1----:R-:W-:-:S03]  /*c640*/  LOP3.LUT P0, RZ, R2, 0x7f, RZ, 0xc0, !PT ;  /* 0x0000007f02ff7812 */ /* 0x002fc6000780c0ff */
[----:B------:R1:W5:Y:S10]  /*c650*/  LDL.LU R2, [R1+0x3c] ;  /* 0x00003c0001027983 */ /* 0x0003740000300800 */
[----:B0-----:R-:W0:Y:S02]  /*c660*/  @!P0 LDC R37, c[0x0][0x500] ;  /* 0x00014000ff258b82 */ /* 0x001e240000000800 */
[----:B0-----:R2:W-:Y:S02]  /*c670*/  @!P0 SYNCS.ARRIVE.TRANS64 RZ, [R36+URZ], R37 ;  /* 0x0000002524ff89a7 */ /* 0x0015e4000800003f */
[----:B--2---:R-:W-:-:S02]  /*c680*/  PRMT R37, R0, 0x9910, RZ ;  /* 0x0000991000257816 */ /* 0x004fc400000000ff */
[----:B------:R1:W5:Y:S02]  /*c690*/  LDL.LU R0, [R1+0x38] ;  /* 0x0000380001007983 */ /* 0x0003640000300800 */
[----:B------:R-:W-:-:S13]  /*c6a0*/  ISETP.NE.AND P0, PT, R37, 0x2, PT ;  /* 0x000000022500780c */ /* 0x000fda0003f05270 */
[----:B-1----:R-:W-:Y:S05]  /*c6b0*/  @P0 BRA `(.L_x_306) ;  /* 0x0000000000040947 */ /* 0x002fea0003800000 */
[----:B------:R-:W-:Y:S01]  /*c6c0*/  BPT.TRAP 0x1 ;  /* 0x000000040000795c */ /* 0x000fe20000300000 */
.L_x_306:
[----:B-----5:R0:W-:Y:S04]  /*c6d0*/  STL [R1+0x38], R0 ;  /* 0x0000380001007387 */ /* 0x0201e80000100800 */
[----:B0-----:R-:W2:Y:S02]  /*c6e0*/  LDL R0, [R1+0x10] ;  /* 0x0000100001007983 */ /* 0x001ea40000100800 */
[----:B--2---:R-:W-:Y:S02]  /*c6f0*/  ISETP.NE.AND P0, PT, R0, RZ, PT ;  /* 0x000000ff0000720c */ /* 0x004fe40003f05270 */
[----:B------:R0:W5:Y:S11]  /*c700*/  LDL.LU R0, [R1+0x38] ;  /* 0x0000380001007983 */ /* 0x0001760000300800 */
[----:B0-----:R-:W-:Y:S05]  /*c710*/  @P0 BRA `(.L_x_307) ;  /* 0x0000000000040947 */ /* 0x001fea0003800000 */
[----:B------:R-:W-:Y:S01]  /*c720*/  BPT.TRAP 0x1 ;  /* 0x000000040000795c */ /* 0x000fe20000300000 */
.L_x_307:
[----:B------:R0:W-:Y:S04]  /*c730*/  STL [R1+0x44], R35 ;  /* 0x0000442301007387 */ /* 0x0001e80000100800 */
[----:B0-----:R-:W2:Y:S04]  /*c740*/  LDL R35, [R1+0x20] ;  /* 0x0000200001237983 */ /* 0x001ea80000100800 */
[----:B------:R0:W-:Y:S04]  /*c750*/  STL [R1+0x40], R2 ;  /* 0x0000400201007387 */ /* 0x0001e80000100800 */
[----:B0-----:R-:W3:Y:S04]  /*c760*/  LDL R2, [R1+0x8] ;  /* 0x0000080001027983 */ /* 0x001ee80000100800 */
[----:B------:R0:W-:Y:S04]  /*c770*/  STL [R1+0x3c], R4 ;  /* 0x00003c0401007387 */ /* 0x0001e80000100800 */
[----:B0-----:R-:W4:Y:S04]  /*c780*/  LDL R4, [R1+0x4] ;  /* 0x0000040001047983 */ /* 0x001f280000100800 */
[----:B------:R0:W-:Y:S04]  /*c790*/  STL [R1+0x38], R5 ;  /* 0x0000380501007387 */ /* 0x0001e80000100800 */
[----:B0-----:R-:W4:Y:S01]  /*c7a0*/  LDL R5, [R1] ;  /* 0x0000000001057983 */ /* 0x001f220000100800 */
[----:B------:R-:W-:Y:S01]  /*c7b0*/  R2UR UR17, R36 ;  /* 0x00000000241172ca */ /* 0x000fe200000e0000 */
[----:B------:R-:W-:Y:S01]  /*c7c0*/  UIADD3 UR14, UP0, UR46, 0xf0, URZ ;  /* 0x000000f02e0e7890 */ /* 0x000fe2000ff1e03f */
[----:B------:R-:W-:-:S02]  /*c7d0*/  R2UR UR19, R3 ;  /* 0x00000000031372ca */ /* 0x000fc400000e0000 */
[----:B-----5:R-:W-:Y:S01]  /*c7e0*/  R2UR UR18, R0 ;  /* 0x00000000001272ca */ /* 0x020fe200000e0000 */
[----:B------:R-:W-:Y:S01]  /*c7f0*/  UIADD3.X UR15, URZ, UR47, URZ, UP0, !UPT ;  /* 0x0000002f3f0f7290 */ /* 0x000fe200087fe43f */
[----:B------:R-:W-:Y:S01]  /*c800*/  UMOV UR6, 0x0 ;  /* 0x0000000000067882 */ /* 0x000fe20000000000 */
[----:B------:R-:W-:Y:S01]  /*c810*/  UMOV UR7, 0x10000000 ;  /* 0x1000000000077882 */ /* 0x000fe20000000000 */
[----:B------:R-:W-:Y:S02]  /*c820*/  R2UR UR26, R7 ;  /* 0x00000000071a72ca */ /* 0x000fe400000e0000 */
[----:B------:R-:W-:Y:S01]  /*c830*/  R2UR UR10, R9 ;  /* 0x00000000090a72ca */ /* 0x000fe200000e0000 */
[----:B--2---:R-:W-:-:S05]  /*c840*/  IMAD R36, R6, 0x8000, R35 ;  /* 0x0000800006247824 */ /* 0x004fca00078e0223 */
[----:B------:R-:W-:Y:S01]  /*c850*/  R2UR UR5, R36 ;  /* 0x00000000240572ca */ /* 0x000fe200000e0000 */
[----:B------:R-:W-:Y:S02]  /*c860*/  IMAD R36, R6, 0x4000, R35 ;  /* 0x0000400006247824 */ /* 0x000fe400078e0223 */
[----:B------:R-:W2:Y:S01]  /*c870*/  LDL.LU R35, [R1+0x44] ;  /* 0x0000440001237983 */ /* 0x000ea20000300800 */
[----:B---3--:R-:W-:-:S03]  /*c880*/  R2UR UR20, R2 ;  /* 0x00000000021472ca */ /* 0x008fc600000e0000 */
[----:B------:R-:W3:Y:S01]  /*c890*/  LDL.LU R2, [R1+0x40] ;  /* 0x0000400001027983 */ /* 0x000ee20000300800 */
[----:B----4-:R-:W-:-:S03]  /*c8a0*/  R2UR UR50, R4 ;  /* 0x00000000043272ca */ /* 0x010fc600000e0000 */
[----:B------:R-:W4:Y:S01]  /*c8b0*/  LDL.LU R4, [R1+0x3c] ;  /* 0x00003c0001047983 */ /* 0x000f220000300800 */
[----:B------:R-:W-:-:S03]  /*c8c0*/  R2UR UR34, R5 ;  /* 0x00000000052272ca */ /* 0x000fc600000e0000 */
[----:B------:R-:W3:Y:S01]  /*c8d0*/  LDL.LU R5, [R1+0x38] ;  /* 0x0000380001057983 */ /* 0x000ee20000300800 */
[----:B------:R-:W-:Y:S01]  /*c8e0*/  UIADD3 UR16, UR5, 0x800, URZ ;  /* 0x0000080005107890 */ /* 0x000fe2000fffe03f */
[----:B------:R-:W-:Y:S01]  /*c8f0*/  R2UR UR42, R10 ;  /* 0x000000000a2a72ca */ /* 0x000fe200000e0000 */
[----:B------:R-:W-:Y:S01]  /*c900*/  UIADD3 UR48, UR5, 0xc00, URZ ;  /* 0x00000c0005307890 */ /* 0x000fe2000fffe03f */
[----:B------:R-:W-:Y:S01]  /*c910*/  R2UR UR58, R25 ;  /* 0x00000000193a72ca */ /* 0x000fe200000e0000 */
[----:B------:R-:W-:Y:S01]  /*c920*/  UIADD3 UR32, UR5, 0x1000, URZ ;  /* 0x0000100005207890 */ /* 0x000fe2000fffe03f */
[----:B------:R-:W-:-:S04]  /*c930*/  R2UR UR4, R36 ;  /* 0x00000000240472ca */ /* 0x000fc800000e0000 */
[----:B------:R0:W-:Y:S01]  /*c940*/  UTMALDG.3D [UR16], [UR14], desc[UR6] ;  /* 0x000006100e0075b4 */ /* 0x0001e20008011000 */
[----:B------:R-:W-:Y:S02]  /*c950*/  UIADD3 UR24, UR5, 0x1400, URZ ;  /* 0x0000140005187890 */ /* 0x000fe4000fffe03f */
[----:B------:R-:W-:Y:S01]  /*c960*/  UIADD3 UR8, UR5, 0x1c00, URZ ;  /* 0x00001c0005087890 */ /* 0x000fe2000fffe03f */
[----:B------:R-:W-:Y:S01]  /*c970*/  UMOV UR49, UR17 ;  /* 0x0000001100317c82 */ /* 0x000fe20008000000 */
[----:B------:R-:W-:Y:S01]  /*c980*/  UMOV UR51, UR19 ;  /* 0x0000001300337c82 */ /* 0x000fe20008000000 */
[----:B------:R-:W-:Y:S01]  /*c990*/  UMOV UR52, UR20 ;  /* 0x0000001400347c82 */ /* 0x000fe20008000000 */
[----:B------:R-:W-:Y:S01]  /*c9a0*/  UMOV UR33, UR17 ;  /* 0x0000001100217c82 */ /* 0x000fe20008000000 */
[----:B------:R-:W-:Y:S01]  /*c9b0*/  UMOV UR35, UR19 ;  /* 0x0000001300237c82 */ /* 0x000fe20008000000 */
[----:B------:R-:W-:Y:S01]  /*c9c0*/  UMOV UR36, UR20 ;  /* 0x0000001400247c82 */ /* 0x000fe20008000000 */
[----:B------:R-:W-:Y:S01]  /*c9d0*/  UTMALDG.3D [UR48], [UR14], desc[UR6] ;  /* 0x000006300e0075b4 */ /* 0x000fe20008011000 */
[----:B------:R-:W-:Y:S01]  /*c9e0*/  UMOV UR25, UR17 ;  /* 0x0000001100197c82 */ /* 0x000fe20008000000 */
[----:B------:R-:W-:Y:S01]  /*c9f0*/  UMOV UR27, UR19 ;  /* 0x00000013001b7c82 */ /* 0x000fe20008000000 */
[----:B------:R-:W-:Y:S01]  /*ca00*/  UMOV UR28, UR20 ;  /* 0x00000014001c7c82 */ /* 0x000fe20008000000 */
[----:B------:R-:W-:Y:S01]  /*ca10*/  UMOV UR9, UR17 ;  /* 0x0000001100097c82 */ /* 0x000fe20008000000 */
[----:B------:R-:W-:Y:S01]  /*ca20*/  UMOV UR11, UR19 ;  /* 0x00000013000b7c82 */ /* 0x000fe20008000000 */
[----:B------:R-:W-:Y:S01]  /*ca30*/  UMOV UR12, UR20 ;  /* 0x00000014000c7c82 */ /* 0x000fe20008000000 */
[----:B------:R1:W-:Y:S01]  /*ca40*/  UTMALDG.3D [UR32], [UR14], desc[UR6] ;  /* 0x000006200e0075b4 */ /* 0x0003e20008011000 */
[----:B0-----:R-:W-:Y:S01]  /*ca50*/  R2UR UR18, R8 ;  /* 0x00000000081272ca */ /* 0x001fe200000e0000 */
[----:B------:R-:W-:Y:S01]  /*ca60*/  UIADD3 UR16, UR5, 0x1800, URZ ;  /* 0x0000180005107890 */ /* 0x000fe2000fffe03f */
[----:B------:R0:W-:Y:S01]  /*ca70*/  UTMALDG.3D [UR24], [UR14], desc[UR6] ;  /* 0x000006180e0075b4 */ /* 0x0001e20008011000 */
[----:B------:R-:W-:-:S10]  /*ca80*/  UIADD3 UR40, UR5, 0x2000, URZ ;  /* 0x0000200005287890 */ /* 0x000fd4000fffe03f */
[----:B------:R0:W-:Y:S01]  /*ca90*/  UTMALDG.3D [UR16], [UR14], desc[UR6] ;  /* 0x000006100e0075b4 */ /* 0x0001e20008011000 */
[----:B-1----:R-:W-:Y:S01]  /*caa0*/  R2UR UR34, R11 ;  /* 0x000000000b2272ca */ /* 0x002fe200000e0000 */
[----:B------:R1:W-:Y:S01]  /*cab0*/  UTMALDG.3D [UR8], [UR14], desc[UR6] ;  /* 0x000006080e0075b4 */ /* 0x0003e20008011000 */
[----:B------:R-:W-:Y:S01]  /*cac0*/  UIADD3 UR32, UR5, 0x2400, URZ ;  /* 0x0000240005207890 */ /* 0x000fe2000fffe03f */
[----:B0-----:R-:W-:Y:S01]  /*cad0*/  R2UR UR26, R12 ;  /* 0x000000000c1a72ca */ /* 0x001fe200000e0000 */
[----:B------:R-:W-:Y:S01]  /*cae0*/  UIADD3 UR24, UR5, 0x2800, URZ ;  /* 0x0000280005187890 */ /* 0x000fe2000fffe03f */
[----:B------:R-:W-:Y:S01]  /*caf0*/  R2UR UR18, R13 ;  /* 0x000000000d1272ca */ /* 0x000fe200000e0000 */
[----:B------:R-:W-:Y:S01]  /*cb00*/  UIADD3 UR16, UR5, 0x2c00, URZ ;  /* 0x00002c0005107890 */ /* 0x000fe2000fffe03f */
[----:B-1----:R-:W-:Y:S01]  /*cb10*/  R2UR UR10, R14 ;  /* 0x000000000e0a72ca */ /* 0x002fe200000e0000 */
[----:B------:R-:W-:Y:S01]  /*cb20*/  UIADD3 UR8, UR5, 0x3000, URZ ;  /* 0x0000300005087890 */ /* 0x000fe2000fffe03f */
[----:B------:R-:W-:Y:S01]  /*cb30*/  UMOV UR41, UR17 ;  /* 0x0000001100297c82 */ /* 0x000fe20008000000 */
[----:B------:R-:W-:Y:S01]  /*cb40*/  UMOV UR43, UR19 ;  /* 0x00000013002b7c82 */ /* 0x000fe20008000000 */
[----:B------:R-:W-:Y:S01]  /*cb50*/  UMOV UR44, UR20 ;  /* 0x00000014002c7c82 */ /* 0x000fe20008000000 */
[----:B------:R-:W-:Y:S01]  /*cb60*/  R2UR UR50, R15 ;  /* 0x000000000f3272ca */ /* 0x000fe200000e0000 */
[----:B------:R-:W-:Y:S01]  /*cb70*/  UTMALDG.3D [UR40], [UR14], desc[UR6] ;  /* 0x000006280e0075b4 */ /* 0x000fe20008011000 */
[----:B------:R-:W-:Y:S01]  /*cb80*/  UIADD3 UR48, UR5, 0x3400, URZ ;  /* 0x0000340005307890 */ /* 0x000fe2000fffe03f */
[----:B------:R0:W-:Y:S01]  /*cb90*/  UTMALDG.3D [UR32], [UR14], desc[UR6] ;  /* 0x000006200e0075b4 */ /* 0x0001e20008011000 */
[----:B------:R1:W-:Y:S02]  /*cba0*/  UTMALDG.3D [UR24], [UR14], desc[UR6] ;  /* 0x000006180e0075b4 */ /* 0x0003e40008011000 */
[----:B------:R1:W-:Y:S01]  /*cbb0*/  UTMALDG.3D [UR16], [UR14], desc[UR6] ;  /* 0x000006100e0075b4 */ /* 0x0003e20008011000 */
[----:B0-----:R-:W-:Y:S01]  /*cbc0*/  R2UR UR34, R16 ;  /* 0x00000000102272ca */ /* 0x001fe200000e0000 */
[----:B------:R0:W-:Y:S01]  /*cbd0*/  UTMALDG.3D [UR8], [UR14], desc[UR6] ;  /* 0x000006080e0075b4 */ /* 0x0001e20008011000 */
[----:B------:R-:W-:Y:S01]  /*cbe0*/  UIADD3 UR32, UR5, 0x3800, URZ ;  /* 0x0000380005207890 */ /* 0x000fe2000fffe03f */
[----:B-1----:R-:W-:Y:S01]  /*cbf0*/  R2UR UR26, R17 ;  /* 0x00000000111a72ca */ /* 0x002fe200000e0000 */
[----:B------:R-:W-:-:S02]  /*cc00*/  UIADD3 UR24, UR5, 0x3c00, URZ ;  /* 0x00003c0005187890 */ /* 0x000fc4000fffe03f */
[----:B------:R-:W-:Y:S01]  /*cc10*/  UTMALDG.3D [UR48], [UR14], desc[UR6] ;  /* 0x000006300e0075b4 */ /* 0x000fe20008011000 */
[----:B------:R-:W-:Y:S01]  /*cc20*/  R2UR UR18, R18 ;  /* 0x00000000121272ca */ /* 0x000fe200000e0000 */
[----:B------:R-:W-:-:S05]  /*cc30*/  UIADD3 UR16, UR5, 0x4000, URZ ;  /* 0x0000400005107890 */ /* 0x000fca000fffe03f */
[----:B------:R1:W-:Y:S01]  /*cc40*/  UTMALDG.3D [UR32], [UR14], desc[UR6] ;  /* 0x000006200e0075b4 */ /* 0x0003e20008011000 */
[----:B0-----:R-:W-:Y:S01]  /*cc50*/  R2UR UR10, R19 ;  /* 0x00000000130a72ca */ /* 0x001fe200000e0000 */
[----:B------:R-:W-:Y:S01]  /*cc60*/  UIADD3 UR8, UR5, 0x4400, URZ ;  /* 0x0000440005087890 */ /* 0x000fe2000fffe03f */
[----:B------:R-:W-:Y:S01]  /*cc70*/  R2UR UR42, R20 ;  /* 0x00000000142a72ca */ /* 0x000fe200000e0000 */
[----:B------:R0:W-:Y:S01]  /*cc80*/  UTMALDG.3D [UR24], [UR14], desc[UR6] ;  /* 0x000006180e0075b4 */ /* 0x0001e20008011000 */
[----:B------:R-:W-:Y:S02]  /*cc90*/  UIADD3 UR40, UR5, 0x4800, URZ ;  /* 0x0000480005287890 */ /* 0x000fe4000fffe03f */
[----:B------:R0:W-:Y:S01]  /*cca0*/  UTMALDG.3D [UR16], [UR14], desc[UR6] ;  /* 0x000006100e0075b4 */ /* 0x0001e20008011000 */
[----:B-1----:R-:W-:-:S06]  /*ccb0*/  R2UR UR34, R21 ;  /* 0x00000000152272ca */ /* 0x002fcc00000e0000 */
[----:B------:R1:W-:Y:S01]  /*ccc0*/  UTMALDG.3D [UR8], [UR14], desc[UR6] ;  /* 0x000006080e0075b4 */ /* 0x0003e20008011000 */
[----:B------:R-:W-:Y:S01]  /*ccd0*/  UIADD3 UR32, UR5, 0x4c00, URZ ;  /* 0x00004c0005207890 */ /* 0x000fe2000fffe03f */
[----:B0-----:R-:W-:Y:S01]  /*cce0*/  R2UR UR26, R22 ;  /* 0x00000000161a72ca */ /* 0x001fe200000e0000 */
[----:B------:R-:W-:Y:S01]  /*ccf0*/  UIADD3 UR24, UR5, 0x5000, URZ ;  /* 0x0000500005187890 */ /* 0x000fe2000fffe03f */
[----:B------:R0:W-:Y:S01]  /*cd00*/  UTMALDG.3D [UR40], [UR14], desc[UR6] ;  /* 0x000006280e0075b4 */ /* 0x0001e20008011000 */
[----:B------:R-:W-:Y:S01]  /*cd10*/  R2UR UR18, R23 ;  /* 0x00000000171272ca */ /* 0x000fe200000e0000 */
[----:B------:R-:W-:Y:S01]  /*cd20*/  UIADD3 UR16, UR5, 0x5400, URZ ;  /* 0x0000540005107890 */ /* 0x000fe2000fffe03f */
[----:B------:R-:W-:-:S03]  /*cd30*/  R2UR UR50, R26 ;  /* 0x000000001a3272ca */ /* 0x000fc600000e0000 */
[----:B------:R0:W-:Y:S01]  /*cd40*/  UTMALDG.3D [UR32], [UR14], desc[UR6] ;  /* 0x000006200e0075b4 */ /* 0x0001e20008011000 */
[----:B-1----:R-:W-:Y:S01]  /*cd50*/  R2UR UR10, R24 ;  /* 0x00000000180a72ca */ /* 0x002fe200000e0000 */
[----:B------:R-:W-:-:S03]  /*cd60*/  UIADD3 UR8, UR5, 0x5800, URZ ;  /* 0x0000580005087890 */ /* 0x000fc6000fffe03f */
[----:B------:R1:W-:Y:S01]  /*cd70*/  UTMALDG.3D [UR24], [UR14], desc[UR6] ;  /* 0x000006180e0075b4 */ /* 0x0003e20008011000 */
[----:B------:R-:W-:Y:S02]  /*cd80*/  UIADD3 UR56, UR5, 0x5c00, URZ ;  /* 0x00005c0005387890 */ /* 0x000fe4000fffe03f */
[----:B------:R-:W-:Y:S01]  /*cd90*/  UIADD3 UR48, UR5, 0x6000, URZ ;  /* 0x0000600005307890 */ /* 0x000fe2000fffe03f */
[----:B0-----:R-:W-:Y:S01]  /*cda0*/  R2UR UR42, R27 ;  /* 0x000000001b2a72ca */ /* 0x001fe200000e0000 */
[----:B------:R0:W-:Y:S01]  /*cdb0*/  UTMALDG.3D [UR16], [UR14], desc[UR6] ;  /* 0x000006100e0075b4 */ /* 0x0001e20008011000 */
[----:B------:R-:W-:Y:S01]  /*cdc0*/  UIADD3 UR40, UR5, 0x6400, URZ ;  /* 0x0000640005287890 */ /* 0x000fe2000fffe03f */
[----:B------:R-:W-:Y:S02]  /*cdd0*/  R2UR UR34, R28 ;  /* 0x000000001c2272ca */ /* 0x000fe400000e0000 */
[----:B------:R0:W-:Y:S01]  /*cde0*/  UTMALDG.3D [UR8], [UR14], desc[UR6] ;  /* 0x000006080e0075b4 */ /* 0x0001e20008011000 */
[----:B------:R-:W-:Y:S01]  /*cdf0*/  UIADD3 UR32, UR5, 0x6800, URZ ;  /* 0x0000680005207890 */ /* 0x000fe2000fffe03f */
[----:B-1----:R-:W-:Y:S01]  /*ce00*/  R2UR UR26, R29 ;  /* 0x000000001d1a72ca */ /* 0x002fe200000e0000 */
[----:B------:R-:W-:Y:S01]  /*ce10*/  UIADD3 UR24, UR5, 0x6c00, URZ ;  /* 0x00006c0005187890 */ /* 0x000fe2000fffe03f */
[----:B0-----:R-:W-:Y:S01]  /*ce20*/  R2UR UR18, R30 ;  /* 0x000000001e1272ca */ /* 0x001fe200000e0000 */
[----:B------:R-:W-:Y:S01]  /*ce30*/  UIADD3 UR16, UR5, 0x7000, URZ ;  /* 0x0000700005107890 */ /* 0x000fe2000fffe03f */
[----:B------:R-:W-:Y:S01]  /*ce40*/  UMOV UR57, UR17 ;  /* 0x0000001100397c82 */ /* 0x000fe20008000000 */
[----:B------:R-:W-:Y:S01]  /*ce50*/  UMOV UR59, UR19 ;  /* 0x00000013003b7c82 */ /* 0x000fe20008000000 */
[----:B------:R-:W-:Y:S01]  /*ce60*/  R2UR UR10, R31 ;  /* 0x000000001f0a72ca */ /* 0x000fe200000e0000 */
[----:B------:R-:W-:Y:S01]  /*ce70*/  UIADD3 UR8, UR5, 0x7400, URZ ;  /* 0x0000740005087890 */ /* 0x000fe2000fffe03f */
[----:B------:R-:W-:-:S02]  /*ce80*/  UMOV UR60, UR20 ;  /* 0x00000014003c7c82 */ /* 0x000fc40008000000 */
[----:B------:R-:W-:Y:S01]  /*ce90*/  UTMALDG.3D [UR56], [UR14], desc[UR6] ;  /* 0x000006380e0075b4 */ /* 0x000fe20008011000 */
[----:B------:R-:W-:Y:S01]  /*cea0*/  UIADD3 UR22, UP0, UR46, 0x1f0, URZ ;  /* 0x000001f02e167890 */ /* 0x000fe2000ff1e03f */
[----:B------:R-:W-:Y:S01]  /*ceb0*/  UTMALDG.3D [UR48], [UR14], desc[UR6] ;  /* 0x000006300e0075b4 */ /* 0x000fe20008011000 */
[----:B------:R0:W-:Y:S01]  /*cec0*/  UTMALDG.3D [UR40], [UR14], desc[UR6] ;  /* 0x000006280e0075b4 */ /* 0x0001e20008011000 */
[----:B------:R-:W-:Y:S01]  /*ced0*/  VIADD R6, R6, 0x1 ;  /* 0x0000000106067836 */ /* 0x000fe20000000000 */
[----:B------:R1:W-:Y:S01]  /*cee0*/  UTMALDG.3D [UR32], [UR14], desc[UR6] ;  /* 0x000006200e0075b4 */ /* 0x0003e20008011000 */
[----:B------:R-:W-:Y:S01]  /*cef0*/  UIADD3.X UR23, URZ, UR47, URZ, UP0, !UPT ;  /* 0x0000002f3f177290 */ /* 0x000fe200087fe43f */
[----:B------:R4:W-:Y:S01]  /*cf00*/  UTMALDG.3D [UR24], [UR14], desc[UR6] ;  /* 0x000006180e0075b4 */ /* 0x0009e20008011000 */
[----:B0-----:R-:W-:Y:S01]  /*cf10*/  R2UR UR42, R32 ;  /* 0x00000000202a72ca */ /* 0x001fe200000e0000 */
[----:B------:R2:W-:Y:S01]  /*cf20*/  UTMALDG.3D [UR16], [UR14], desc[UR6] ;  /* 0x000006100e0075b4 */ /* 0x0005e20008011000 */
[----:B------:R-:W-:Y:S01]  /*cf30*/  UIADD3 UR40, UR5, 0x7800, URZ ;  /* 0x0000780005287890 */ /* 0x000fe2000fffe03f */
[----:B-1----:R-:W-:Y:S01]  /*cf40*/  R2UR UR34, R33 ;  /* 0x00000000212272ca */ /* 0x002fe200000e0000 */
[----:B------:R3:W-:Y:S01]  /*cf50*/  UTMALDG.3D [UR8], [UR14], desc[UR6] ;  /* 0x000006080e0075b4 */ /* 0x0007e20008011000 */
[----:B----4-:R-:W-:Y:S01]  /*cf60*/  VIADD R4, R4, 0xffffffff ;  /* 0xffffffff04047836 */ /* 0x010fe20000000000 */
[----:B------:R-:W-:Y:S01]  /*cf70*/  UIADD3 UR32, UR5, 0x7c00, URZ ;  /* 0x00007c0005207890 */ /* 0x000fe2000fffe03f */
[----:B------:R-:W-:Y:S01]  /*cf80*/  R2UR UR26, R34 ;  /* 0x00000000221a72ca */ /* 0x000fe200000e0000 */
[----:B------:R-:W-:-:S02]  /*cf90*/  UIADD3 UR24, UR5, 0x8000, URZ ;  /* 0x0000800005187890 */ /* 0x000fc4000fffe03f */
[----:B------:R-:W-:-:S03]  /*cfa0*/  ISETP.GT.AND P1, PT, R4, 0x1, PT ;  /* 0x000000010400780c */ /* 0x000fc60003f24270 */
[----:B------:R0:W-:Y:S01]  /*cfb0*/  UTMALDG.3D [UR40], [UR14], desc[UR6] ;  /* 0x000006280e0075b4 */ /* 0x0001e20008011000 */
[----:B--2---:R-:W-:Y:S01]  /*cfc0*/  R2UR UR18, R35 ;  /* 0x00000000231272ca */ /* 0x004fe200000e0000 */
[----:B------:R-:W-:Y:S01]  /*cfd0*/  UIADD3 UR16, UR5, 0x8400, URZ ;  /* 0x0000840005107890 */ /* 0x000fe2000fffe03f */
[----:B------:R-:W-:Y:S01]  /*cfe0*/  ISETP.NE.AND P0, PT, R6, 0x4, PT ;  /* 0x000000040600780c */ /* 0x000fe20003f05270 */
[----:B------:R0:W-:Y:S01]  /*cff0*/  UTMALDG.3D [UR32], [UR14], desc[UR6] ;  /* 0x000006200e0075b4 */ /* 0x0001e20008011000 */
[----:B---3--:R-:W-:Y:S01]  /*d000*/  R2UR UR11, R2 ;  /* 0x00000000020b72ca */ /* 0x008fe200000e0000 */
[----:B------:R-:W-:Y:S01]  /*d010*/  UIADD3 UR8, UR4, 0x20800, URZ ;  /* 0x0002080004087890 */ /* 0x000fe2000fffe03f */
[----:B------:R-:W-:Y:S01]  /*d020*/  SEL R36, RZ, 0x1, P0 ;  /* 0x00000001ff247807 */ /* 0x000fe20000000000 */
[----:B------:R0:W-:Y:S01]  /*d030*/  UTMALDG.3D [UR24], [UR14], desc[UR6] ;  /* 0x000006180e0075b4 */ /* 0x0001e20008011000 */
[----:B------:R-:W-:Y:S01]  /*d040*/  UMOV UR10, UR19 ;  /* 0x00000013000a7c82 */ /* 0x000fe20008000000 */
[----:B------:R-:W-:Y:S01]  /*d050*/  VIADD R3, R3, 0x20 ;  /* 0x0000002003037836 */ /* 0x000fe20000000000 */
[----:B------:R-:W-:-:S03]  /*d060*/  LOP3.LUT R5, R5, R36, RZ, 0x3c, !PT ;  /* 0x0000002405057212 */ /* 0x000fc600078e3cff */
[----:B------:R0:W-:Y:S01]  /*d070*/  UTMALDG.3D [UR16], [UR14], desc[UR6] ;  /* 0x000006100e0075b4 */ /* 0x0001e20008011000 */
[----:B------:R-:W-:-:S03]  /*d080*/  SEL R6, R6, RZ, P0 ;  /* 0x000000ff06067207 */ /* 0x000fc60000000000 */
[----:B------:R0:W-:Y:S02]  /*d090*/  UTMALDG.3D [UR8], [UR22], desc[UR6] ;  /* 0x00000608160075b4 */ /* 0x0001e40008011000 */
[----:B0-----:R-:W-:Y:S05]  /*d0a0*/  @P1 BRA `(.L_x_308) ;  /* 0xfffffff400381947 */ /* 0x001fea000383ffff */
.L_x_302:
[----:B------:R-:W-:Y:S05]  /*d0b0*/  BSYNC B6 ;  /* 0x0000000000067941 */ /* 0x000fea0003800000 */
.L_x_301:
[----:B------:R-:W2:Y:S01]  /*d0c0*/  LDL.LU R30, [R1+0x30] ;  /* 0x00003000011e7983 */ /* 0x000ea20000300800 */
[----:B------:R-:W-:-:S03]  /*d0d0*/  ULDC.64 UR4, c[0x0][0x650] ;  /* 0x0001940000047ab9 */ /* 0x000fc60000000a00 */
[----:B------:R-:W1:Y:S04]  /*d0e0*/  LDL.LU R31, [R1+0x28] ;  /* 0x00002800011f7983 */ /* 0x000e680000300800 */
[----:B------:R-:W1:Y:S04]  /*d0f0*/  LDL R32, [R1+0x24] ;  /* 0x0000240001207983 */ /* 0x000e680000100800 */
[----:B------:R-:W3:Y:S04]  /*d100*/  LDL.LU R33, [R1+0x2c] ;  /* 0x00002c0001217983 */ /* 0x000ee80000300800 */
[----:B------:R-:W4:Y:S04]  /*d110*/  LDL.LU R34, [R1+0x18] ;  /* 0x0000180001227983 */ /* 0x000f280000300800 */
[----:B------:R-:W5:Y:S01]  /*d120*/  LDL.LU R35, [R1+0x1c] ;  /* 0x00001c0001237983 */ /* 0x000f620000300800 */
[----:B------:R-:W-:Y:S01]  /*d130*/  BSSY B0, `(.L_x_309) ;  /* 0x0000078000007945 */ /* 0x000fe20003800000 */
[----:B------:R-:W-:-:S02]  /*d140*/  IMAD.MOV.U32 R17, RZ, RZ, -0x1 ;  /* 0xffffffffff117424 */ /* 0x000fc400078e00ff */
[----:B------:R-:W-:Y:S01]  /*d150*/  IMAD.MOV.U32 R16, RZ, RZ, -0x1 ;  /* 0xffffffffff107424 */ /* 0x000fe200078e00ff */
[----:B--2---:R-:W-:Y:S01]  /*d160*/  LOP3.LUT P1, RZ, R30, 0xff, RZ, 0xc0, !PT ;  /* 0x000000ff1eff7812 */ /* 0x004fe2000782c0ff */
[----:B-1----:R-:W-:-:S12]  /*d170*/  IMAD.IADD R0, R32, 0x1, R31 ;  /* 0x0000000120007824 */ /* 0x002fd800078e021f */
[----:B------:R-:W0:Y:S01]  /*d180*/  @P1 S2R R4, SR_CgaCtaId ;  /* 0x0000000000041919 */ /* 0x000e220000008800 */
[----:B------:R-:W-:Y:S02]  /*d190*/  @P1 MOV R3, 0x400 ;  /* 0x0000040000031802 */ /* 0x000fe40000000f00 */
[----:B------:R-:W-:Y:S02]  /*d1a0*/  SHF.R.U32.HI R2, RZ, 0x2, R0 ;  /* 0x00000002ff027819 */ /* 0x000fe40000011600 */
[----:B------:R-:W-:Y:S02]  /*d1b0*/  ISETP.GT.U32.AND P0, PT, R0, 0x3, PT ;  /* 0x000000030000780c */ /* 0x000fe40003f04070 */
[----:B------:R-:W-:Y:S02]  /*d1c0*/  LOP3.LUT R2, R2, 0x1, RZ, 0xc0, !PT ;  /* 0x0000000102027812 */ /* 0x000fe400078ec0ff */
[----:B------:R-:W-:Y:S02]  /*d1d0*/  ISETP.LT.U32.AND P0, PT, R32, 0x4, P0 ;  /* 0x000000042000780c */ /* 0x000fe40000701070 */
[----:B-----5:R-:W-:-:S04]  /*d1e0*/  IADD3 R35, P2, R35, UR54, RZ ;  /* 0x0000003623237c10 */ /* 0x020fc8000ff5e0ff */
[----:B----4-:R-:W-:Y:S01]  /*d1f0*/  IADD3.X R34, R34, UR45, RZ, P2, !PT ;  /* 0x0000002d22227c10 */ /* 0x010fe200097fe4ff */
[----:B------:R1:W-:Y:S01]  /*d200*/  STL [R1+0x1c], R35 ;  /* 0x00001c2301007387 */ /* 0x0003e20000100800 */
[----:B------:R-:W-:-:S03]  /*d210*/  ISETP.GE.U32.AND P2, PT, R35, UR4, PT ;  /* 0x0000000423007c0c */ /* 0x000fc6000bf46070 */
[----:B------:R1:W-:Y:S01]  /*d220*/  STL [R1+0x18], R34 ;  /* 0x0000182201007387 */ /* 0x0003e20000100800 */
[----:B0-----:R-:W-:Y:S01]  /*d230*/  @P1 LEA R3, R4, R3, 0x18 ;  /* 0x0000000304031211 */ /* 0x001fe200078ec0ff */
[----:B------:R-:W-:-:S03]  /*d240*/  IMAD.MOV.U32 R4, RZ, RZ, -0x1 ;  /* 0xffffffffff047424 */ /* 0x000fc600078e00ff */
[----:B------:R0:W-:Y:S01]  /*d250*/  @P1 SYNCS.ARRIVE.TRANS64.A1T0 RZ, [R3+URZ+0x58], RZ ;  /* 0x000058ff03ff19a7 */ /* 0x0001e2000810003f */
[----:B------:R-:W-:Y:S02]  /*d260*/  ISETP.NE.U32.AND P1, PT, R2, 0x1, PT ;  /* 0x000000010200780c */ /* 0x000fe40003f25070 */
[----:B------:R-:W-:Y:S02]  /*d270*/  SEL R2, RZ, 0x1, !P0 ;  /* 0x00000001ff027807 */ /* 0x000fe40004000000 */
[----:B------:R-:W-:Y:S02]  /*d280*/  ISETP.GT.U32.AND P1, PT, R32, 0x3, !P1 ;  /* 0x000000032000780c */ /* 0x000fe40004f24070 */
[----:B------:R-:W-:Y:S02]  /*d290*/  ISETP.GE.U32.AND.EX P0, PT, R34, UR5, PT, P2 ;  /* 0x0000000522007c0c */ /* 0x000fe4000bf06120 */
[----:B0-----:R-:W-:-:S04]  /*d2a0*/  SEL R3, RZ, 0x1, !P1 ;  /* 0x00000001ff037807 */ /* 0x001fc80004800000 */
[----:B---3--:R-:W-:Y:S02]  /*d2b0*/  LOP3.LUT R33, R3, R33, R2, 0x96, !PT ;  /* 0x0000002103217212 */ /* 0x008fe400078e9602 */
[----:B------:R-:W-:Y:S02]  /*d2c0*/  LOP3.LUT R3, R0, 0x3, RZ, 0xc0, !PT ;  /* 0x0000000300037812 */ /* 0x000fe400078ec0ff */
[----:B------:R-:W-:Y:S01]  /*d2d0*/  PRMT R0, RZ, 0x7610, R0 ;  /* 0x00007610ff007816 */ /* 0x000fe20000000000 */
[----:B------:R1:W-:Y:S01]  /*d2e0*/  STL [R1+0x2c], R33 ;  /* 0x00002c2101007387 */ /* 0x0003e20000100800 */
[----:B------:R-:W-:-:S03]  /*d2f0*/  PRMT R2, RZ, 0x7610, R2 ;  /* 0x00007610ff027816 */ /* 0x000fc60000000002 */
[----:B------:R1:W-:Y:S04]  /*d300*/  STL [R1+0x8], R4 ;  /* 0x0000080401007387 */ /* 0x0003e80000100800 */
[----:B------:R1:W-:Y:S04]  /*d310*/  STL.S16 [R1+0x30], R0 ;  /* 0x0000300001007387 */ /* 0x0003e80000100600 */
[----:B------:R1:W-:Y:S01]  /*d320*/  STL [R1+0x28], R3 ;  /* 0x0000280301007387 */ /* 0x0003e20000100800 */
[----:B------:R-:W-:Y:S05]  /*d330*/  @P0 BRA `(.L_x_310) ;  /* 0x00000004005c0947 */ /* 0x000fea0003800000 */
[----:B------:R-:W-:Y:S01]  /*d340*/  ULDC.64 UR4, c[0x0][0x628] ;  /* 0x00018a0000047ab9 */ /* 0x000fe20000000a00 */
[----:B------:R-:W0:Y:S01]  /*d350*/  S2R R8, SR_CTAID.X ;  /* 0x0000000000087919 */ /* 0x000e220000002500 */
[----:B------:R-:W-:Y:S01]  /*d360*/  ISETP.NE.U32.AND P0, PT, RZ, UR4, PT ;  /* 0x00000004ff007c0c */ /* 0x000fe2000bf05070 */
[----:B------:R-:W-:Y:S01]  /*d370*/  ULDC UR7, c[0x0][0x630] ;  /* 0x00018c0000077ab9 */ /* 0x000fe20000000800 */
[----:B------:R-:W-:Y:S01]  /*d380*/  IMAD.MOV.U32 R2, RZ, RZ, R35 ;  /* 0x000000ffff027224 */ /* 0x000fe200078e0023 */
[----:B-1----:R-:W1:Y:S01]  /*d390*/  S2R R0, SR_CTAID.Y ;  /* 0x0000000000007919 */ /* 0x002e620000002600 */
[----:B------:R-:W-:Y:S01]  /*d3a0*/  ISETP.NE.AND.EX P0, PT, RZ, UR5, PT, P0 ;  /* 0x00000005ff007c0c */ /* 0x000fe2000bf05300 */
[----:B------:R-:W-:-:S12]  /*d3b0*/  IMAD.MOV.U32 R3, RZ, RZ, R34 ;  /* 0x000000ffff037224 */ /* 0x000fd800078e0022 */
[----:B------:R-:W-:Y:S05]  /*d3c0*/  @!P0 BRA `(.L_x_311) ;  /* 0x0000000000288947 */ /* 0x000fea0003800000 */
[----:B------:R-:W-:Y:S02]  /*d3d0*/  ULDC UR6, c[0x0][0x634] ;  /* 0x00018d0000067ab9 */ /* 0x000fe40000000800 */
[----:B------:R-:W-:-:S05]  /*d3e0*/  IADD3 R7, P0, R35, UR6, RZ ;  /* 0x0000000623077c10 */ /* 0x000fca000ff1e0ff */
[----:B------:R-:W-:-:S04]  /*d3f0*/  IMAD.X R9, RZ, RZ, R34, P0 ;  /* 0x000000ffff097224 */ /* 0x000fc800000e0622 */
[----:B------:R-:W-:-:S04]  /*d400*/  IMAD.WIDE.U32 R4, R9, UR4, RZ ;  /* 0x0000000409047c25 */ /* 0x000fc8000f8e00ff */
[----:B------:R-:W-:-:S04]  /*d410*/  IMAD.WIDE.U32 R4, P0, R7, UR5, R4 ;  /* 0x0000000507047c25 */ /* 0x000fc8000f800004 */
[----:B------:R-:W-:-:S04]  /*d420*/  IMAD.WIDE.U32 R6, R7, UR4, RZ ;  /* 0x0000000407067c25 */ /* 0x000fc8000f8e00ff */
[----:B------:R-:W-:Y:S01]  /*d430*/  IMAD.X R3, RZ, RZ, RZ, P0 ;  /* 0x000000ffff037224 */ /* 0x000fe200000e06ff */
[----:B------:R-:W-:Y:S01]  /*d440*/  IADD3 RZ, P0, R7, R4, RZ ;  /* 0x0000000407ff7210 */ /* 0x000fe20007f1e0ff */
[----:B------:R-:W-:-:S04]  /*d450*/  IMAD.MOV.U32 R2, RZ, RZ, R5 ;  /* 0x000000ffff027224 */ /* 0x000fc800078e0005 */
[----:B------:R-:W-:-:S08]  /*d460*/  IMAD.WIDE.U32.X R2, R9, UR5, R2, P0 ;  /* 0x0000000509027c25 */ /* 0x000fd000080e0402 */
.L_x_311:
[--C-:B------:R-:W-:Y:S01]  /*d470*/  SHF.R.U64 R6, R2, UR7, R3.reuse ;  /* 0x0000000702067c19 */ /* 0x100fe20008001203 */
[----:B------:R-:W-:Y:S01]  /*d480*/  ULDC.64 UR4, c[0x0][0x620] ;  /* 0x0001880000047ab9 */ /* 0x000fe20000000a00 */
[----:B------:R-:W-:Y:S01]  /*d490*/  SHF.R.U32.HI R2, RZ, UR7, R3 ;  /* 0x00000007ff027c19 */ /* 0x000fe20008011603 */
[----:B------:R-:W-:Y:S01]  /*d4a0*/  IMAD.MOV.U32 R3, RZ, RZ, R34 ;  /* 0x000000ffff037224 */ /* 0x000fe200078e0022 */
[----:B------:R-:W-:Y:S01]  /*d4b0*/  IADD3 R5, P0, RZ, -R6, RZ ;  /* 0x80000006ff057210 */ /* 0x000fe20007f1e0ff */
[----:B------:R-:W2:Y:S01]  /*d4c0*/  LDC R15, c[0x0][0x144] ;  /* 0x00005100ff0f7b82 */ /* 0x000ea20000000800 */
[----:B0-----:R-:W-:Y:S01]  /*d4d0*/  I2FP.F32.U32 R7, R8 ;  /* 0x0000000800077245 */ /* 0x001fe20000201000 */
[----:B------:R-:W-:Y:S01]  /*d4e0*/  ULDC.64 UR8, c[0x0][0x640] ;  /* 0x0001900000087ab9 */ /* 0x000fe20000000a00 */
[----:B------:R-:W-:Y:S01]  /*d4f0*/  ULDC UR6, c[0x0][0x608] ;  /* 0x0001820000067ab9 */ /* 0x000fe20000000800 */
[----:B------:R-:W-:Y:S01]  /*d500*/  IMAD.X R2, RZ, RZ, ~R2, P0 ;  /* 0x000000ffff027224 */ /* 0x000fe200000e0e02 */
[----:B------:R-:W-:-:S03]  /*d510*/  ISETP.NE.U32.AND P0, PT, RZ, UR8, PT ;  /* 0x00000008ff007c0c */ /* 0x000fc6000bf05070 */
[----:B------:R-:W-:Y:S01]  /*d520*/  IMAD R4, R2, UR4, RZ ;  /* 0x0000000402047c24 */ /* 0x000fe2000f8e02ff */
[----:B------:R-:W0:Y:S01]  /*d530*/  LDC R9, c[0x0][0x148] ;  /* 0x00005200ff097b82 */ /* 0x000e220000000800 */
[----:B------:R-:W-:Y:S01]  /*d540*/  IMAD.MOV.U32 R2, RZ, RZ, R35 ;  /* 0x000000ffff027224 */ /* 0x000fe200078e0023 */
[----:B------:R-:W-:-:S03]  /*d550*/  ISETP.NE.AND.EX P0, PT, RZ, UR9, PT, P0 ;  /* 0x00000009ff007c0c */ /* 0x000fc6000bf05300 */
[----:B------:R-:W-:Y:S01]  /*d560*/  IMAD.WIDE.U32 R2, R5, UR4, R2 ;  /* 0x0000000405027c25 */ /* 0x000fe2000f8e0002 */
[----:B------:R-:W-:-:S03]  /*d570*/  ULDC UR4, c[0x0][0x150] ;  /* 0x0000540000047ab9 */ /* 0x000fc60000000800 */
[----:B------:R-:W-:Y:S02]  /*d580*/  IMAD R5, R5, UR5, R4 ;  /* 0x0000000505057c24 */ /* 0x000fe4000f8e0204 */
[----:B------:R-:W-:Y:S01]  /*d590*/  FMUL R4, R7, UR4 ;  /* 0x0000000407047c20 */ /* 0x000fe20008400000 */
[----:B------:R-:W-:Y:S01]  /*d5a0*/  ULDC UR4, c[0x0][0x618] ;  /* 0x0001860000047ab9 */ /* 0x000fe20000000800 */
[----:B------:R-:W-:Y:S01]  /*d5b0*/  ULDC UR5, c[0x0][0x154] ;  /* 0x0000550000057ab9 */ /* 0x000fe20000000800 */
[----:B------:R-:W-:-:S03]  /*d5c0*/  IMAD.IADD R3, R3, 0x1, R5 ;  /* 0x0000000103037824 */ /* 0x000fc600078e0205 */
[----:B------:R-:W3:Y:S02]  /*d5d0*/  F2I.U32.TRUNC.NTZ R4, R4 ;  /* 0x0000000400047305 */ /* 0x000ee4000020f000 */
[----:B------:R-:W-:Y:S02]  /*d5e0*/  SHF.R.U64 R7, R2, UR4, R3 ;  /* 0x0000000402077c19 */ /* 0x000fe40008001203 */
[----:B-1----:R-:W-:-:S05]  /*d5f0*/  I2FP.F32.U32 R2, R0 ;  /* 0x0000000000027245 */ /* 0x002fca0000201000 */
[----:B------:R-:W-:Y:S01]  /*d600*/  FMUL R12, R2, UR5 ;  /* 0x00000005020c7c20 */ /* 0x000fe20008400000 */
[----:B------:R-:W-:Y:S01]  /*d610*/  SHF.R.U32.HI R2, RZ, UR4, R3 ;  /* 0x00000004ff027c19 */ /* 0x000fe20008011603 */
[----:B------:R-:W-:-:S03]  /*d620*/  ULDC UR4, c[0x0][0x658] ;  /* 0x0001960000047ab9 */ /* 0x000fc60000000800 */
[--C-:B------:R-:W-:Y:S01]  /*d630*/  SHF.R.U64 R11, R7, UR6, R2.reuse ;  /* 0x00000006070b7c19 */ /* 0x100fe20008001202 */
[----:B------:R-:W1:Y:S01]  /*d640*/  F2I.U32.TRUNC.NTZ R12, R12 ;  /* 0x0000000c000c7305 */ /* 0x000e62000020f000 */
[----:B------:R-:W-:Y:S01]  /*d650*/  SHF.R.U32.HI R2, RZ, UR6, R2 ;  /* 0x00000006ff027c19 */ /* 0x000fe20008011602 */
[----:B---3--:R-:W-:-:S03]  /*d660*/  IMAD.MOV R4, RZ, RZ, -R4 ;  /* 0x000000ffff047224 */ /* 0x008fc600078e0a04 */
[----:B------:R-:W-:Y:S01]  /*d670*/  SHF.R.U64 R10, R11, UR4, R2 ;  /* 0x000000040b0a7c19 */ /* 0x000fe20008001202 */
[----:B--2---:R-:W-:Y:S01]  /*d680*/  IMAD R8, R15, R4, R8 ;  /* 0x000000040f087224 */ /* 0x004fe200078e0208 */
[----:B------:R-:W-:-:S03]  /*d690*/  SHF.R.U32.HI R13, RZ, UR4, R2 ;  /* 0x00000004ff0d7c19 */ /* 0x000fc60008011602 */
[----:B------:R-:W-:Y:S02]  /*d6a0*/  IMAD.MOV.U32 R2, RZ, RZ, R10 ;  /* 0x000000ffff027224 */ /* 0x000fe400078e000a */
[----:B------:R-:W-:Y:S01]  /*d6b0*/  IMAD.MOV.U32 R3, RZ, RZ, R13 ;  /* 0x000000ffff037224 */ /* 0x000fe200078e000d */
[----:B------:R-:W-:Y:S06]  /*d6c0*/  @!P0 BRA `(.L_x_312) ;  /* 0x0000000000288947 */ /* 0x000fec0003800000 */
[----:B------:R-:W-:Y:S02]  /*d6d0*/  ULDC UR4, c[0x0][0x64c] ;  /* 0x0001930000047ab9 */ /* 0x000fe40000000800 */
[----:B------:R-:W-:-:S05]  /*d6e0*/  IADD3 R3, P0, R10, UR4, RZ ;  /* 0x000000040a037c10 */ /* 0x000fca000ff1e0ff */
[----:B------:R-:W-:-:S04]  /*d6f0*/  IMAD.X R13, RZ, RZ, R13, P0 ;  /* 0x000000ffff0d7224 */ /* 0x000fc800000e060d */
[----:B------:R-:W-:-:S04]  /*d700*/  IMAD.WIDE.U32 R4, R13, UR8, RZ ;  /* 0x000000080d047c25 */ /* 0x000fc8000f8e00ff */
[----:B------:R-:W-:-:S04]  /*d710*/  IMAD.WIDE.U32 R4, P0, R3, UR9, R4 ;  /* 0x0000000903047c25 */ /* 0x000fc8000f800004 */
[----:B------:R-:W-:-:S04]  /*d720*/  IMAD.WIDE.U32 R2, R3, UR8, RZ ;  /* 0x0000000803027c25 */ /* 0x000fc8000f8e00ff */
[----:B------:R-:W-:Y:S01]  /*d730*/  IMAD.MOV.U32 R2, RZ, RZ, R5 ;  /* 0x000000ffff027224 */ /* 0x000fe200078e0005 */
[----:B------:R-:W-:Y:S01]  /*d740*/  IADD3 RZ, P1, R3, R4, RZ ;  /* 0x0000000403ff7210 */ /* 0x000fe20007f3e0ff */
[----:B------:R-:W-:-:S04]  /*d750*/  IMAD.X R3, RZ, RZ, RZ, P0 ;  /* 0x000000ffff037224 */ /* 0x000fc800000e06ff */
[----:B------:R-:W-:-:S08]  /*d760*/  IMAD.WIDE.U32.X R2, R13, UR9, R2, P1 ;  /* 0x000000090d027c25 */ /* 0x000fd000088e0402 */
.L_x_312:
[----:B------:R-:W2:Y:S01]  /*d770*/  LDC R4, c[0x0][0x65c] ;  /* 0x00019700ff047b82 */ /* 0x000ea20000000800 */
[----:B------:R-:W-:Y:S01]  /*d780*/  ULDC UR4, c[0x0][0x648] ;  /* 0x0001920000047ab9 */ /* 0x000fe20000000800 */
[----:B------:R3:W-:Y:S01]  /*d790*/  STL [R1+0x8], R6 ;  /* 0x0000080601007387 */ /* 0x0007e20000100800 */
[----:B------:R-:W-:Y:S01]  /*d7a0*/  SHF.R.U64 R2, R2, UR4, R3 ;  /* 0x0000000402027c19 */ /* 0x000fe20008001203 */
[----:B-1----:R-:W-:Y:S01]  /*d7b0*/  IMAD.MOV R12, RZ, RZ, -R12 ;  /* 0x000000ffff0c7224 */ /* 0x002fe200078e0a0c */
[----:B------:R-:W-:Y:S01]  /*d7c0*/  LOP3.LUT R11, R11, UR38, RZ, 0xc0, !PT ;  /* 0x000000260b0b7c12 */ /* 0x000fe2000f8ec0ff */
[----:B------:R-:W-:Y:S01]  /*d7d0*/  ULDC UR4, c[0x0][0x638] ;  /* 0x00018e0000047ab9 */ /* 0x000fe20000000800 */
[----:B------:R-:W-:Y:S01]  /*d7e0*/  LOP3.LUT R17, R7, UR39, RZ, 0xc0, !PT ;  /* 0x0000002707117c12 */ /* 0x000fe2000f8ec0ff */
[----:B------:R-:W-:Y:S01]  /*d7f0*/  IMAD.MOV R3, RZ, RZ, -R2 ;  /* 0x000000ffff037224 */ /* 0x000fe200078e0a02 */
[----:B------:R-:W-:Y:S01]  /*d800*/  ULDC UR5, c[0x0][0x610] ;  /* 0x0001840000057ab9 */ /* 0x000fe20000000800 */
[----:B------:R-:W-:-:S02]  /*d810*/  IMAD R11, R2, UR37, R11 ;  /* 0x00000025020b7c24 */ /* 0x000fc4000f8e020b */
[----:B------:R-:W-:Y:S01]  /*d820*/  IMAD R10, R3, UR4, R10 ;  /* 0x00000004030a7c24 */ /* 0x000fe2000f8e020a */
[----:B------:R-:W-:Y:S01]  /*d830*/  ULDC UR4, c[0x0][0x600] ;  /* 0x0001800000047ab9 */ /* 0x000fe20000000800 */
[----:B------:R-:W-:Y:S02]  /*d840*/  IMAD.MOV.U32 R2, RZ, RZ, 0x1 ;  /* 0x00000001ff027424 */ /* 0x000fe400078e00ff */
[----:B------:R-:W-:Y:S01]  /*d850*/  IMAD R17, R10, UR4, R17 ;  /* 0x000000040a117c24 */ /* 0x000fe2000f8e0211 */
[----:B--2---:R-:W-:-:S13]  /*d860*/  ISETP.NE.AND P0, PT, R4, 0x1, PT ;  /* 0x000000010400780c */ /* 0x004fda0003f05270 */
[----:B0-----:R-:W-:-:S04]  /*d870*/  @P0 IMAD R8, R9, R12, R0 ;  /* 0x0000000c09080224 */ /* 0x001fc800078e0200 */
[----:B------:R-:W-:-:S05]  /*d880*/  IMAD R8, R11, UR5, R8 ;  /* 0x000000050b087c24 */ /* 0x000fca000f8e0208 */
[----:B------:R-:W-:Y:S02]  /*d890*/  SEL R16, R17, R8, !P0 ;  /* 0x0000000811107207 */ /* 0x000fe40004000000 */
[----:B---3--:R-:W-:-:S07]  /*d8a0*/  SEL R17, R8, R17, !P0 ;  /* 0x0000001108117207 */ /* 0x008fce0004000000 */
.L_x_310:
[----:B------:R-:W-:Y:S05]  /*d8b0*/  BSYNC B0 ;  /* 0x0000000000007941 */ /* 0x000fea0003800000 */
.L_x_309:
[----:B------:R-:W-:-:S13]  /*d8c0*/  LOP3.LUT P0, RZ, R2, 0xff, RZ, 0xc0, !PT ;  /* 0x000000ff02ff7812 */ /* 0x000fda000780c0ff */
[----:B------:R-:W-:Y:S05]  /*d8d0*/  @P0 BRA `(.L_x_313) ;  /* 0xffffffe400c80947 */ /* 0x000fea000383ffff */
[----:B------:R-:W-:Y:S05]  /*d8e0*/  BSYNC B7 ;  /* 0x0000000000077941 */ /* 0x000fea0003800000 */
.L_x_299:
[----:B------:R-:W-:-:S03]  /*d8f0*/  UMOV UR4, 0xffffffff ;  /* 0xffffffff00047882 */ /* 0x000fc60000000000 */
[----:B------:R-:W-:Y:S05]  /*d900*/  BRA.DIV UR4, `(.L_x_314) ;  /* 0x0000000604507947 */ /* 0x000fea000b800000 */
[----:B------:R-:W-:-:S13]  /*d910*/  ELECT P6, URZ, PT ;  /* 0x00000000003f782f */ /* 0x000fda00038c0000 */
.L_x_330:
[----:B------:R-:W-:Y:S04]  /*d920*/  BSSY B0, `(.L_x_315) ;  /* 0x000002e000007945 */ /* 0x000fe80003800000 */
[----:B------:R-:W-:Y:S05]  /*d930*/  @!P6 BRA `(.L_x_316) ;  /* 0x0000000000b0e947 */ /* 0x000fea0003800000 */
[----:B-1----:R-:W2:Y:S02]  /*d940*/  LDL.LU R0, [R1+0x14] ;  /* 0x0000140001007983 */ /* 0x002ea40000300800 */
[----:B--2---:R-:W-:-:S04]  /*d950*/  LOP3.LUT R0, R0, 0x2, RZ, 0xfc, !PT ;  /* 0x0000000200007812 */ /* 0x004fc800078efcff */
[----:B------:R-:W-:-:S13]  /*d960*/  ISETP.NE.AND P0, PT, R0, 0x3, PT ;  /* 0x000000030000780c */ /* 0x000fda0003f05270 */
[----:B------:R-:W-:Y:S05]  /*d970*/  @!P0 BRA `(.L_x_317) ;  /* 0x0000000000048947 */ /* 0x000fea0003800000 */
[----:B------:R-:W-:Y:S01]  /*d980*/  BPT.TRAP 0x1 ;  /* 0x000000040000795c */ /* 0x000fe20000300000 */
.L_x_317:
[----:B------:R-:W2:Y:S04]  /*d990*/  LDL.LU R2, [R1+0x28] ;  /* 0x0000280001027983 */ /* 0x000ea80000300800 */
[----:B------:R-:W3:Y:S01]  /*d9a0*/  LDL.LU R5, [R1+0x2c] ;  /* 0x00002c0001057983 */ /* 0x000ee20000300800 */
[----:B------:R-:W-:Y:S01]  /*d9b0*/  MOV R0, 0x400 ;  /* 0x0000040000007802 */ /* 0x000fe20000000f00 */
[----:B------:R-:W0:Y:S03]  /*d9c0*/  S2R R3, SR_CgaCtaId ;  /* 0x0000000000037919 */ /* 0x000e260000008800 */
[----:B0-----:R-:W-:-:S05]  /*d9d0*/  LEA R0, R3, R0, 0x18 ;  /* 0x0000000003007211 */ /* 0x001fca00078ec0ff */
[----:B------:R-:W-:-:S04]  /*d9e0*/  VIADD R0, R0, 0x20 ;  /* 0x0000002000007836 */ /* 0x000fc80000000000 */
[C---:B--2---:R-:W-:Y:S02]  /*d9f0*/  IMAD R7, R2.reuse, 0x8, R0 ;  /* 0x0000000802077824 */ /* 0x044fe400078e0200 */
[----:B------:R-:W-:Y:S01]  /*da00*/  VIADD R2, R2, 0x1 ;  /* 0x0000000102027836 */ /* 0x000fe20000000000 */
[----:B---3--:R-:W-:-:S04]  /*da10*/  SHF.L.U32 R4, R5, 0x1f, RZ ;  /* 0x0000001f05047819 */ /* 0x008fc800000006ff */
[C---:B------:R-:W-:Y:S01]  /*da20*/  ISETP.NE.AND P1, PT, R2.reuse, 0x4, PT ;  /* 0x000000040200780c */ /* 0x040fe20003f25270 */
[----:B------:R-:W0:Y:S03]  /*da30*/  SYNCS.PHASECHK.TRANS64.TRYWAIT P0, [R7+URZ], R4 ;  /* 0x00000004070075a7 */ /* 0x000e26000800017f */
[----:B------:R-:W-:Y:S02]  /*da40*/  SEL R3, RZ, 0x1, P1 ;  /* 0x00000001ff037807 */ /* 0x000fe40000800000 */
[----:B------:R-:W-:Y:S02]  /*da50*/  SEL R9, R2, RZ, P1 ;  /* 0x000000ff02097207 */ /* 0x000fe40000800000 */
[----:B------:R-:W-:-:S03]  /*da60*/  LOP3.LUT R6, R5, R3, RZ, 0x3c, !PT ;  /* 0x0000000305067212 */ /* 0x000fc600078e3cff */
[----:B------:R-:W-:Y:S01]  /*da70*/  IMAD R8, R9, 0x8, R0 ;  /* 0x0000000809087824 */ /* 0x000fe200078e0200 */
[----:B------:R-:W-:Y:S01]  /*da80*/  SHF.L.U32 R5, R6, 0x1f, RZ ;  /* 0x0000001f06057819 */ /* 0x000fe200000006ff */
[----:B0-----:R-:W-:Y:S06]  /*da90*/  @!P0 BRA `(.L_x_318) ;  /* 0x00000004000c8947 */ /* 0x001fec0003800000 */
.L_x_331:
[----:B------:R-:W1:Y:S01]  /*daa0*/  SYNCS.PHASECHK.TRANS64.TRYWAIT P0, [R8+URZ], R5 ;  /* 0x00000005080075a7 */ /* 0x000e62000800017f */
[----:B------:R-:W-:-:S05]  /*dab0*/  VIADD R2, R9, 0x1 ;  /* 0x0000000109027836 */ /* 0x000fca0000000000 */
[----:B------:R-:W-:-:S04]  /*dac0*/  ISETP.NE.AND P1, PT, R2, 0x4, PT ;  /* 0x000000040200780c */ /* 0x000fc80003f25270 */
[----:B------:R-:W-:Y:S02]  /*dad0*/  SEL R3, RZ, 0x1, P1 ;  /* 0x00000001ff037807 */ /* 0x000fe40000800000 */
[----:B0-----:R-:W-:Y:S02]  /*dae0*/  SEL R7, R2, RZ, P1 ;  /* 0x000000ff02077207 */ /* 0x001fe40000800000 */
[----:B------:R-:W-:-:S03]  /*daf0*/  LOP3.LUT R9, R6, R3, RZ, 0x3c, !PT ;  /* 0x0000000306097212 */ /* 0x000fc600078e3cff */
[----:B------:R-:W-:Y:S01]  /*db00*/  IMAD R11, R7, 0x8, R0 ;  /* 0x00000008070b7824 */ /* 0x000fe200078e0200 */
[----:B------:R-:W-:Y:S01]  /*db10*/  SHF.L.U32 R6, R9, 0x1f, RZ ;  /* 0x0000001f09067819 */ /* 0x000fe200000006ff */
[----:B-1----:R-:W-:Y:S06]  /*db20*/  @!P0 BRA `(.L_x_319) ;  /* 0x0000000000fc8947 */ /* 0x002fec0003800000 */
.L_x_332:
[----:B------:R-:W1:Y:S01]  /*db30*/  SYNCS.PHASECHK.TRANS64.TRYWAIT P0, [R11+URZ], R6 ;  /* 0x000000060b0075a7 */ /* 0x000e62000800017f */
[----:B------:R-:W-:-:S05]  /*db40*/  VIADD R2, R7, 0x1 ;  /* 0x0000000107027836 */ /* 0x000fca0000000000 */
[----:B------:R-:W-:-:S04]  /*db50*/  ISETP.NE.AND P1, PT, R2, 0x4, PT ;  /* 0x000000040200780c */ /* 0x000fc80003f25270 */
[----:B------:R-:W-:Y:S02]  /*db60*/  SEL R4, RZ, 0x1, P1 ;  /* 0x00000001ff047807 */ /* 0x000fe40000800000 */
[----:B------:R-:W-:Y:S02]  /*db70*/  SEL R3, R2, RZ, P1 ;  /* 0x000000ff02037207 */ /* 0x000fe40000800000 */
[----:B------:R-:W-:Y:S01]  /*db80*/  LOP3.LUT R4, R9, R4, RZ, 0x3c, !PT ;  /* 0x0000000409047212 */ /* 0x000fe200078e3cff */
[----:B-1----:R-:W-:Y:S06]  /*db90*/  @!P0 BRA `(.L_x_320) ;  /* 0x0000000000f48947 */ /* 0x002fec0003800000 */
.L_x_333:
[----:B------:R-:W-:Y:S01]  /*dba0*/  IMAD R3, R3, 0x8, R0 ;  /* 0x0000000803037824 */ /* 0x000fe200078e0200 */
[----:B------:R-:W-:-:S07]  /*dbb0*/  SHF.L.U32 R0, R4, 0x1f, RZ ;  /* 0x0000001f04007819 */ /* 0x000fce00000006ff */
.L_x_321:
[----:B--2---:R2:W3:Y:S02]  /*dbc0*/  SYNCS.PHASECHK.TRANS64.TRYWAIT P0, [R3+URZ], R0 ;  /* 0x00000000030075a7 */ /* 0x0044e4000800017f */
[----:B---3--:R-:W-:Y:S05]  /*dbd0*/  @!P0 NANOSLEEP.SYNCS 0x989680 ;  /* 0x009896800000895d */ /* 0x008fea0003900000 */
[----:B------:R-:W3:Y:S02]  /*dbe0*/  @!P0 SYNCS.PHASECHK.TRANS64 P0, [R3+URZ], R0 ;  /* 0x00000000030085a7 */ /* 0x000ee4000800007f */
[----:B---3--:R-:W-:Y:S05]  /*dbf0*/  @!P0 BRA `(.L_x_321) ;  /* 0xfffffffc00f08947 */ /* 0x008fea000383ffff */
.L_x_316:
[----:B------:R-:W-:Y:S05]  /*dc00*/  BSYNC B0 ;  /* 0x0000000000007941 */ /* 0x000fea0003800000 */
.L_x_315:
[----:B------:R-:W-:Y:S05]  /*dc10*/  EXIT ;  /* 0x000000000000794d */ /* 0x000fea0003800000 */
.L_x_16:
[----:B------:R-:W-:Y:S02]  /*dc20*/  IMAD.MOV.U32 R12, RZ, RZ, RZ ;  /* 0x000000ffff0c7224 */ /* 0x000fe400078e00ff */
[----:B------:R-:W-:Y:S02]  /*dc30*/  IMAD.MOV.U32 R11, RZ, RZ, 0x1f ;  /* 0x0000001fff0b7424 */ /* 0x000fe400078e00ff */
[----:B------:R-:W-:-:S07]  /*dc40*/  IMAD.MOV.U32 R15, RZ, RZ, -0x1 ;  /* 0xffffffffff0f7424 */ /* 0x000fce00078e00ff */
[----:B-----5:R-:W-:Y:S05]  /*dc50*/  WARPSYNC.COLLECTIVE R15, `(.L_x_322) ;  /* 0x000000000f087348 */ /* 0x020fea0003c00000 */
[----:B------:R0:W1:Y:S02]  /*dc60*/  SHFL.IDX P6, R14, R13, R12, R11 ;  /* 0x0000000c0d0e7389 */ /* 0x00006400000c000b */
[----:B01---5:R-:W-:Y:S01]  /*dc70*/  ENDCOLLECTIVE ;  /* 0x000000000000791b */ /* 0x023fe20003800000 */
.L_x_322:
[----:B------:R-:W-:Y:S05]  /*dc80*/  BRA `(.L_x_323) ;  /* 0xffffff3400c47947 */ /* 0x000fea000383ffff */
.L_x_20:
[----:B-1----:R1:W2:Y:S02]  /*dc90*/  SYNCS.PHASECHK.TRANS64.TRYWAIT P1, [R3+URZ], R0 ;  /* 0x00000000030075a7 */ /* 0x0022a4000802017f */
[----:B--2---:R-:W-:Y:S05]  /*dca0*/  @!P1 NANOSLEEP.SYNCS 0x989680 ;  /* 0x009896800000995d */ /* 0x004fea0003900000 */
[----:B------:R-:W2:Y:S02]  /*dcb0*/  @!P1 SYNCS.PHASECHK.TRANS64 P1, [R3+URZ], R0 ;  /* 0x00000000030095a7 */ /* 0x000ea4000802007f */
[----:B--2---:R-:W-:Y:S05]  /*dcc0*/  @!P1 BRA `(.L_x_20) ;  /* 0xfffffffc00f09947 */ /* 0x004fea000383ffff */
[----:B------:R-:W-:Y:S05]  /*dcd0*/  BRA `(.L_x_19) ;  /* 0xffffff3400e07947 */ /* 0x000fea000383ffff */
.L_x_25:
[----:B0-----:R0:W1:Y:S02]  /*dce0*/  SYNCS.PHASECHK.TRANS64.TRYWAIT P1, [R3+URZ], R12 ;  /* 0x0000000c030075a7 */ /* 0x001064000802017f */
[----:B-1----:R-:W-:Y:S05]  /*dcf0*/  @!P1 NANOSLEEP.SYNCS 0x989680 ;  /* 0x009896800000995d */ /* 0x002fea0003900000 */
[----:B------:R-:W1:Y:S02]  /*dd00*/  @!P1 SYNCS.PHASECHK.TRANS64 P1, [R3+URZ], R12 ;  /* 0x0000000c030095a7 */ /* 0x000e64000802007f */
[----:B-1----:R-:W-:Y:S05]  /*dd10*/  @!P1 BRA `(.L_x_25) ;  /* 0xfffffffc00f09947 */ /* 0x002fea000383ffff */
[----:B------:R-:W-:Y:S05]  /*dd20*/  BRA `(.L_x_24) ;  /* 0xffffff3c00987947 */ /* 0x000fea000383ffff */
.L_x_33:
[----:B0-----:R0:W1:Y:S02]  /*dd30*/  SYNCS.PHASECHK.TRANS64.TRYWAIT P1, [R12+URZ], R13 ;  /* 0x0000000d0c0075a7 */ /* 0x001064000802017f */
[----:B-1----:R-:W-:Y:S05]  /*dd40*/  @!P1 NANOSLEEP.SYNCS 0x989680 ;  /* 0x009896800000995d */ /* 0x002fea0003900000 */
[----:B------:R-:W1:Y:S02]  /*dd50*/  @!P1 SYNCS.PHASECHK.TRANS64 P1, [R12+URZ], R13 ;  /* 0x0000000d0c0095a7 */ /* 0x000e64000802007f */
[----:B-1----:R-:W-:Y:S05]  /*dd60*/  @!P1 BRA `(.L_x_33) ;  /* 0xfffffffc00f09947 */ /* 0x002fea000383ffff */
[----:B------:R-:W-:Y:S05]  /*dd70*/  BRA `(.L_x_32) ;  /* 0xffffff4400747947 */ /* 0x000fea000383ffff */
.L_x_300:
[----:B------:R-:W-:Y:S01]  /*dd80*/  BSSY B0, `(.L_x_324) ;  /* 0x0000006000007945 */ /* 0x000fe20003800000 */
[----:B------:R-:W-:-:S07]  /*dd90*/  IMAD.MOV.U32 R15, RZ, RZ, -0x1 ;  /* 0xffffffffff0f7424 */ /* 0x000fce00078e00ff */
[----:B-1----:R-:W-:Y:S05]  /*dda0*/  WARPSYNC.COLLECTIVE R15, `(.L_x_325) ;  /* 0x000000000f0c7348 */ /* 0x002fea0003c00000 */
[----:B------:R-:W-:Y:S02]  /*ddb0*/  ELECT P6, UR62, PT ;  /* 0x00000000003e782f */ /* 0x000fe400038c0000 */
[----:B------:R-:W-:Y:S01]  /*ddc0*/  MOV R14, UR62 ;  /* 0x0000003e000e7c02 */ /* 0x000fe20008000f00 */
[----:B-1----:R-:W-:Y:S10]  /*ddd0*/  ENDCOLLECTIVE ;  /* 0x000000000000791b */ /* 0x002ff40003800000 */
.L_x_325:
[----:B------:R-:W-:Y:S05]  /*dde0*/  BSYNC B0 ;  /* 0x0000000000007941 */ /* 0x000fea0003800000 */
.L_x_324:
[----:B------:R-:W-:Y:S05]  /*ddf0*/  BRA `(.L_x_326) ;  /* 0xffffffe0008c7947 */ /* 0x000fea000383ffff */
.L_x_305:
[----:B0-----:R0:W1:Y:S02]  /*de00*/  SYNCS.PHASECHK.TRANS64.TRYWAIT P0, [R36+URZ+0x20], R37 ;  /* 0x00002025240075a7 */ /* 0x001064000800017f */
[----:B-1----:R-:W-:Y:S05]  /*de10*/  @!P0 NANOSLEEP.SYNCS 0x989680 ;  /* 0x009896800000895d */ /* 0x002fea0003900000 */
[----:B------:R-:W1:Y:S02]  /*de20*/  @!P0 SYNCS.PHASECHK.TRANS64 P0, [R36+URZ+0x20], R37 ;  /* 0x00002025240085a7 */ /* 0x000e64000800007f */
[----:B-1----:R-:W-:Y:S05]  /*de30*/  @!P0 BRA `(.L_x_305) ;  /* 0xfffffffc00f08947 */ /* 0x002fea000383ffff */
[----:B------:R-:W-:Y:S05]  /*de40*/  BRA `(.L_x_327) ;  /* 0xffffffe400ec7947 */ /* 0x000fea000383ffff */
.L_x_314:
[----:B------:R-:W-:Y:S01]  /*de50*/  BSSY B0, `(.L_x_328) ;  /* 0x0000006000007945 */ /* 0x000fe20003800000 */
[----:B------:R-:W-:-:S07]  /*de60*/  IMAD.MOV.U32 R15, RZ, RZ, -0x1 ;  /* 0xffffffffff0f7424 */ /* 0x000fce00078e00ff */
[----:B-1----:R-:W-:Y:S05]  /*de70*/  WARPSYNC.COLLECTIVE R15, `(.L_x_329) ;  /* 0x000000000f0c7348 */ /* 0x002fea0003c00000 */
[----:B------:R-:W-:Y:S02]  /*de80*/  ELECT P6, UR62, PT ;  /* 0x00000000003e782f */ /* 0x000fe400038c0000 */
[----:B------:R-:W-:Y:S01]  /*de90*/  MOV R14, UR62 ;  /* 0x0000003e000e7c02 */ /* 0x000fe20008000f00 */
[----:B-1----:R-:W-:Y:S10]  /*dea0*/  ENDCOLLECTIVE ;  /* 0x000000000000791b */ /* 0x002ff40003800000 */
.L_x_329:
[----:B------:R-:W-:Y:S05]  /*deb0*/  BSYNC B0 ;  /* 0x0000000000007941 */ /* 0x000fea0003800000 */
.L_x_328:
[----:B------:R-:W-:Y:S05]  /*dec0*/  BRA `(.L_x_330) ;  /* 0xfffffff800947947 */ /* 0x000fea000383ffff */
.L_x_318:
[----:B0-----:R0:W1:Y:S02]  /*ded0*/  SYNCS.PHASECHK.TRANS64.TRYWAIT P0, [R7+URZ], R4 ;  /* 0x00000004070075a7 */ /* 0x001064000800017f */
[----:B-1----:R-:W-:Y:S05]  /*dee0*/  @!P0 NANOSLEEP.SYNCS 0x989680 ;  /* 0x009896800000895d */ /* 0x002fea0003900000 */
[----:B------:R-:W1:Y:S02]  /*def0*/  @!P0 SYNCS.PHASECHK.TRANS64 P0, [R7+URZ], R4 ;  /* 0x00000004070085a7 */ /* 0x000e64000800007f */
[----:B-1----:R-:W-:Y:S05]  /*df00*/  @!P0 BRA `(.L_x_318) ;  /* 0xfffffffc00f08947 */ /* 0x002fea000383ffff */
[----:B------:R-:W-:Y:S05]  /*df10*/  BRA `(.L_x_331) ;  /* 0xfffffff800e07947 */ /* 0x000fea000383ffff */
.L_x_319:
[----:B0-----:R0:W1:Y:S02]  /*df20*/  SYNCS.PHASECHK.TRANS64.TRYWAIT P0, [R8+URZ], R5 ;  /* 0x00000005080075a7 */ /* 0x001064000800017f */
[----:B-1----:R-:W-:Y:S05]  /*df30*/  @!P0 NANOSLEEP.SYNCS 0x989680 ;  /* 0x009896800000895d */ /* 0x002fea0003900000 */
[----:B------:R-:W1:Y:S02]  /*df40*/  @!P0 SYNCS.PHASECHK.TRANS64 P0, [R8+URZ], R5 ;  /* 0x00000005080085a7 */ /* 0x000e64000800007f */
[----:B-1----:R-:W-:Y:S05]  /*df50*/  @!P0 BRA `(.L_x_319) ;  /* 0xfffffffc00f08947 */ /* 0x002fea000383ffff */
[----:B------:R-:W-:Y:S05]  /*df60*/  BRA `(.L_x_332) ;  /* 0xfffffff800f07947 */ /* 0x000fea000383ffff */
.L_x_320:
[----:B-1----:R1:W2:Y:S02]  /*df70*/  SYNCS.PHASECHK.TRANS64.TRYWAIT P0, [R11+URZ], R6 ;  /* 0x000000060b0075a7 */ /* 0x0022a4000800017f */
[----:B--2---:R-:W-:Y:S05]  /*df80*/  @!P0 NANOSLEEP.SYNCS 0x989680 ;  /* 0x009896800000895d */ /* 0x004fea0003900000 */
[----:B------:R-:W2:Y:S02]  /*df90*/  @!P0 SYNCS.PHASECHK.TRANS64 P0, [R11+URZ], R6 ;  /* 0x000000060b0085a7 */ /* 0x000ea4000800007f */
[----:B--2---:R-:W-:Y:S05]  /*dfa0*/  @!P0 BRA `(.L_x_320) ;  /* 0xfffffffc00f08947 */ /* 0x004fea000383ffff */
[----:B------:R-:W-:Y:S05]  /*dfb0*/  BRA `(.L_x_333) ;  /* 0xfffffff800f87947 */ /* 0x000fea000383ffff */
.L_x_334:
[----:B------:R-:W-:-:S00]  /*dfc0*/  BRA `(.L_x_334) ;  /* 0xfffffffc00fc7947 */ /* 0x000fc0000383ffff */
[----:B------:R-:W-:-:S00]  /*dfd0*/  NOP ;  /* 0x0000000000007918 */ /* 0x000fc00000000000 */
        /* <DEDUP_REMOVED lines=10> */
.L_x_335:


//--------------------- .nv.global.init           --------------------------
	.section	.nv.global.init,"aw",@progbits
.nv.global.init:
	.type		$str$24,@object
	.size		$str$24,($str$25 - $str$24)
$str$24:
        /*0000*/ 	.byte	0x28, 0x61, 0x64, 0x64, 0x72, 0x65, 0x73, 0x73, 0x20, 0x26, 0x20, 0x6d, 0x61, 0x73, 0x6b, 0x29
        /*0010*/ 	.byte	0x20, 0x3d, 0x3d, 0x20, 0x30, 0x00
	.type		$str$25,@object
	.size		$str$25,(__unnamed_1 - $str$25)
$str$25:
        /*0016*/ 	.byte	0x2f, 0x74, 0x6d, 0x70, 0x2f, 0x63, 0x75, 0x74, 0x6c, 0x61, 0x73, 0x73, 0x5f, 0x73, 0x77, 0x65
        /*0026*/ 	.byte	0x65, 0x70, 0x5f, 0x73, 0x72, 0x63, 0x2f, 0x69, 0x6e, 0x63, 0x6c, 0x75, 0x64, 0x65, 0x2f, 0x63
        /*0036*/ 	.byte	0x75, 0x74, 0x65, 0x2f, 0x70, 0x6f, 0x69, 0x6e, 0x74, 0x65, 0x72, 0x5f, 0x66, 0x6c, 0x61, 0x67
        /*0046*/ 	.byte	0x67, 0x65, 0x64, 0x2e, 0x68, 0x70, 0x70, 0x00
	.type		__unnamed_1,@object
	.size		__unnamed_1,(__unnamed_2 - __unnamed_1)
__unnamed_1:
        /* <DEDUP_REMOVED lines=28> */
        /*020e*/ 	.byte	0x38, 0x31, 0x39, 0x32, 0x3e, 0x3e, 0x3e, 0x3e, 0x3e, 0x20, 0x26, 0x5d, 0x00
	.type		__unnamed_2,@object
	.size		__unnamed_2,(.L_1 - __unnamed_2)
__unnamed_2:
        /* <DEDUP_REMOVED lines=28> */
        /*03db*/ 	.byte	0x3c, 0x34, 0x30, 0x39, 0x36, 0x3e, 0x3e, 0x3e, 0x3e, 0x3e, 0x20, 0x26, 0x5d, 0x00
.L_1:


//--------------------- .nv.shared._ZN7cutlass13device_kernelINS_4gemm6kernel13GemmUniversalIN4cute5tupleIJiiiiEEENS1_10collective13CollectiveMmaINS1_39MainloopSm90TmaGmmaRmemAWarpSpecializedILi4ENS5_IJNS4_1CILi1EEESB_SB_EEENS1_35KernelTmaWarpSpecializedCooperativeEEENS5_IJNSA_ILi256EEENSA_ILi128EEENSA_ILi32EEEEEENS_10tfloat32_tENS5_IJSB_llEEESJ_NS5_IJlSB_lEEENS4_8TiledMMAINS4_8MMA_AtomIJNS4_4SM904GMMA30MMA_64x128x8_F32TF32TF32_RS_TNILNSP_7ScaleInE1ELSR_1EEEEEENS4_6LayoutINS5_IJNSA_ILi2EEESB_SB_EEENS5_IJSB_NSA_ILi0EEESX_EEEEENS5_IJNS4_10UnderscoreES10_S10_EEEEENS4_13SM90_TMA_LOADENS4_14ComposedLayoutINS4_7SwizzleILi1ELi4ELi3EEENS4_18smem_ptr_flag_bitsILi32EEENSU_INS5_IJNSA_ILi8EEES19_EEENS5_IJSB_S19_EEEEEEENS4_9Copy_AtomIJNS4_39AutoVectorizingCopyWithAssumedAlignmentILi128EEESJ_EEENS4_8identityES13_NS14_INS15_ILi3ELi4ELi3EEES18_NSU_INS5_IJS19_SH_EEENS5_IJSH_SB_EEEEEEEvS1I_EENS_8epilogue10collective6detail29Sm90TmaWarpSpecializedAdapterINS1Q_15DefaultEpilogueISJ_SL_SL_NS1P_6thread17LinearCombinationISJ_Li1EffLNS1U_9ScaleType4KindE0ELNS_15FloatRoundStyleE2ESJ_EENS1_15EpilogueDefaultEEEEEvvEEEEvNT_6ParamsE --------------------------
	.section	.nv.shared._ZN7cutlass13device_kernelINS_4gemm6kernel13GemmUniversalIN4cute5tupleIJiiiiEEENS1_10collective13CollectiveMmaINS1_39MainloopSm90TmaGmmaRmemAWarpSpecializedILi4ENS5_IJNS4_1CILi1EEESB_SB_EEENS1_35KernelTmaWarpSpecializedCooperativeEEENS5_IJNSA_ILi256EEENSA_ILi128EEENSA_ILi32EEEEEENS_10tfloat32_tENS5_IJSB_llEEESJ_NS5_IJlSB_lEEENS4_8TiledMMAINS4_8MMA_AtomIJNS4_4SM904GMMA30MMA_64x128x8_F32TF32TF32_RS_TNILNSP_7ScaleInE1ELSR_1EEEEEENS4_6LayoutINS5_IJNSA_ILi2EEESB_SB_EEENS5_IJSB_NSA_ILi0EEESX_EEEEENS5_IJNS4_10UnderscoreES10_S10_EEEEENS4_13SM90_TMA_LOADENS4_14ComposedLayoutINS4_7SwizzleILi1ELi4ELi3EEENS4_18smem_ptr_flag_bitsILi32EEENSU_INS5_IJNSA_ILi8EEES19_EEENS5_IJSB_S19_EEEEEEENS4_9Copy_AtomIJNS4_39AutoVectorizingCopyWithAssumedAlignmentILi128EEESJ_EEENS4_8identityES13_NS14_INS15_ILi3ELi4ELi3EEES18_NSU_INS5_IJS19_SH_EEENS5_IJSH_SB_EEEEEEEvS1I_EENS_8epilogue10collective6detail29Sm90TmaWarpSpecializedAdapterINS1Q_15DefaultEpilogueISJ_SL_SL_NS1P_6thread17LinearCombinationISJ_Li1EffLNS1U_9ScaleType4KindE0ELNS_15FloatRoundStyleE2ESJ_EENS1_15EpilogueDefaultEEEEEvvEEEEvNT_6ParamsE,"aw",@nobits
	.sectionflags	@""
	.align	16
	.zero		1024


//--------------------- .nv.shared.reserved.0     --------------------------
	.section	.nv.shared.reserved.0,"aw",@nobits
	.weak		__nv_reservedSMEM_offset_0_alias
	.size		__nv_reservedSMEM_offset_0_alias, 0, 0
	.other		__nv_reservedSMEM_offset_0_alias,@"STO_CUDA_RESERVED_SHARED STV_DEFAULT"
__nv_reservedSMEM_offset_0_alias:
	.zero		0


//--------------------- .nv.global                --------------------------
	.section	.nv.global,"aw",@nobits
.nv.global:
	.type		_ZN40_INTERNAL_587ed673_4_k_cu_d64ee039_349554cute1_E,@object
	.size		_ZN40_INTERNAL_587ed673_4_k_cu_d64ee039_349554cute1_E,(_ZN40_INTERNAL_587ed673_4_k_cu_d64ee039_349554cuda3std3__45__cpo6cbeginE - _ZN40_INTERNAL_587ed673_4_k_cu_d64ee039_349554cute1_E)
_ZN40_INTERNAL_587ed673_4_k_cu_d64ee039_349554cute1_E:
	.zero		1
	.type		_ZN40_INTERNAL_587ed673_4_k_cu_d64ee039_349554cuda3std3__45__cpo6cbeginE,@object
	.size		_ZN40_INTERNAL_587ed673_4_k_cu_d64ee039_349554cuda3std3__45__cpo6cbeginE,(_ZN40_INTERNAL_587ed673_4_k_cu_d64ee039_349554cuda3std3__48in_placeE - _ZN40_INTERNAL_587ed673_4_k_cu_d64ee039_349554cuda3std3__45__cpo6cbeginE)
_ZN40_INTERNAL_587ed673_4_k_cu_d64ee039_349554cuda3std3__45__cpo6cbeginE:
	.zero		1
	.type		_ZN40_INTERNAL_587ed673_4_k_cu_d64ee039_349554cuda3std3__48in_placeE,@object
	.size		_ZN40_INTERNAL_587ed673_4_k_cu_d64ee039_349554cuda3std3__48in_placeE,(_ZN40_INTERNAL_587ed673_4_k_cu_d64ee039_349554cuda3std6ranges3__45__cpo9iter_moveE - _ZN40_INTERNAL_587ed673_4_k_cu_d64ee039_349554cuda3std3__48in_placeE)
_ZN40_INTERNAL_587ed673_4_k_cu_d64ee039_349554cuda3std3__48in_placeE:
	.zero		1
	.type		_ZN40_INTERNAL_587ed673_4_k_cu_d64ee039_349554cuda3std6ranges3__45__cpo9iter_moveE,@object
	.size		_ZN40_INTERNAL_587ed673_4_k_cu_d64ee039_349554cuda3std6ranges3__45__cpo9iter_moveE,(_ZN40_INTERNAL_587ed673_4_k_cu_d64ee039_349554cuda3std3__45__cpo5beginE - _ZN40_INTERNAL_587ed673_4_k_cu_d64ee039_349554cuda3std6ranges3__45__cpo9iter_moveE)
_ZN40_INTERNAL_587ed673_4_k_cu_d64ee039_349554cuda3std6ranges3__45__cpo9iter_moveE:
	.zero		1
	.type		_ZN40_INTERNAL_587ed673_4_k_cu_d64ee039_349554cuda3std3__45__cpo5beginE,@object
	.size		_ZN40_INTERNAL_587ed673_4_k_cu_d64ee039_349554cuda3std3__45__cpo5beginE,(_ZN40_INTERNAL_587ed673_4_k_cu_d64ee039_349554cuda3std3__442_GLOBAL__N__587ed673_4_k_cu_d64ee039_349556ignoreE - _ZN40_INTERNAL_587ed673_4_k_cu_d64ee039_349554cuda3std3__45__cpo5beginE)
_ZN40_INTERNAL_587ed673_4_k_cu_d64ee039_349554cuda3std3__45__cpo5beginE:
	.zero		1
	.type		_ZN40_INTERNAL_587ed673_4_k_cu_d64ee039_349554cuda3std3__442_GLOBAL__N__587ed673_4_k_cu_d64ee039_349556ignoreE,@object
	.size		_ZN40_INTERNAL_587ed673_4_k_cu_d64ee039_349554cuda3std3__442_GLOBAL__N__587ed673_4_k_cu_d64ee039_349556ignoreE,(_ZN40_INTERNAL_587ed673_4_k_cu_d64ee039_349554cute7productE - _ZN40_INTERNAL_587ed673_4_k_cu_d64ee039_349554cuda3std3__442_GLOBAL__N__587ed673_4_k_cu_d64ee039_349556ignoreE)
_ZN40_INTERNAL_587ed673_4_k_cu_d64ee039_349554cuda3std3__442_GLOBAL__N__587ed673_4_k_cu_d64ee039_349556ignoreE:
	.zero		1
	.type		_ZN40_INTERNAL_587ed673_4_k_cu_d64ee039_349554cute7productE,@object
	.size		_ZN40_INTERNAL_587ed673_4_k_cu_d64ee039_349554cute7productE,(_ZN40_INTERNAL_587ed673_4_k_cu_d64ee039_349554cuda3std3__45__cpo3endE - _ZN40_INTERNAL_587ed673_4_k_cu_d64ee039_349554cute7productE)
_ZN40_INTERNAL_587ed673_4_k_cu_d64ee039_349554cute7productE:
	.zero		1
	.type		_ZN40_INTERNAL_587ed673_4_k_cu_d64ee039_349554cuda3std3__45__cpo3endE,@object
	.size		_ZN40_INTERNAL_587ed673_4_k_cu_d64ee039_349554cuda3std3__45__cpo3endE,(_ZN40_INTERNAL_587ed673_4_k_cu_d64ee039_349554cuda3std3__419piecewise_constructE - _ZN40_INTERNAL_587ed673_4_k_cu_d64ee039_349554cuda3std3__45__cpo3endE)
_ZN40_INTERNAL_587ed673_4_k_cu_d64ee039_349554cuda3std3__45__cpo3endE:
	.zero		1
	.type		_ZN40_INTERNAL_587ed673_4_k_cu_d64ee039_349554cuda3std3__419piecewise_constructE,@object
	.size		_ZN40_INTERNAL_587ed673_4_k_cu_d64ee039_349554cuda3std3__419piecewise_constructE,(_ZN40_INTERNAL_587ed673_4_k_cu_d64ee039_349554cuda3std3__45__cpo4cendE - _ZN40_INTERNAL_587ed673_4_k_cu_d64ee039_349554cuda3std3__419piecewise_constructE)
_ZN40_INTERNAL_587ed673_4_k_cu_d64ee039_349554cuda3std3__419piecewise_constructE:
	.zero		1
	.type		_ZN40_INTERNAL_587ed673_4_k_cu_d64ee039_349554cuda3std3__45__cpo4cendE,@object
	.size		_ZN40_INTERNAL_587ed673_4_k_cu_d64ee039_349554cuda3std3__45__cpo4cendE,(_ZN40_INTERNAL_587ed673_4_k_cu_d64ee039_349554cuda3std6ranges3__45__cpo4swapE - _ZN40_INTERNAL_587ed673_4_k_cu_d64ee039_349554cuda3std3__45__cpo4cendE)
_ZN40_INTERNAL_587ed673_4_k_cu_d64ee039_349554cuda3std3__45__cpo4cendE:
	.zero		1
	.type		_ZN40_INTERNAL_587ed673_4_k_cu_d64ee039_349554cuda3std6ranges3__45__cpo4swapE,@object
	.size		_ZN40_INTERNAL_587ed673_4_k_cu_d64ee039_349554cuda3std6ranges3__45__cpo4swapE,(.L_9 - _ZN40_INTERNAL_587ed673_4_k_cu_d64ee039_349554cuda3std6ranges3__45__cpo4swapE)
_ZN40_INTERNAL_587ed673_4_k_cu_d64ee039_349554cuda3std6ranges3__45__cpo4swapE:
	.zero		1
.L_9:


//--------------------- .nv.constant0._ZN7cutlass13device_kernelINS_4gemm6kernel13GemmUniversalIN4cute5tupleIJiiiiEEENS1_10collective13CollectiveMmaINS1_39MainloopSm90TmaGmmaRmemAWarpSpecializedILi4ENS5_IJNS4_1CILi1EEESB_SB_EEENS1_35KernelTmaWarpSpecializedCooperativeEEENS5_IJNSA_ILi256EEENSA_ILi128EEENSA_ILi32EEEEEENS_10tfloat32_tENS5_IJSB_llEEESJ_NS5_IJlSB_lEEENS4_8TiledMMAINS4_8MMA_AtomIJNS4_4SM904GMMA30MMA_64x128x8_F32TF32TF32_RS_TNILNSP_7ScaleInE1ELSR_1EEEEEENS4_6LayoutINS5_IJNSA_ILi2EEESB_SB_EEENS5_IJSB_NSA_ILi0EEESX_EEEEENS5_IJNS4_10UnderscoreES10_S10_EEEEENS4_13SM90_TMA_LOADENS4_14ComposedLayoutINS4_7SwizzleILi1ELi4ELi3EEENS4_18smem_ptr_flag_bitsILi32EEENSU_INS5_IJNSA_ILi8EEES19_EEENS5_IJSB_S19_EEEEEEENS4_9Copy_AtomIJNS4_39AutoVectorizingCopyWithAssumedAlignmentILi128EEESJ_EEENS4_8identityES13_NS14_INS15_ILi3ELi4ELi3EEES18_NSU_INS5_IJS19_SH_EEENS5_IJSH_SB_EEEEEEEvS1I_EENS_8epilogue10collective6detail29Sm90TmaWarpSpecializedAdapterINS1Q_15DefaultEpilogueISJ_SL_SL_NS1P_6thread17LinearCombinationISJ_Li1EffLNS1U_9ScaleType4KindE0ELNS_15FloatRoundStyleE2ESJ_EENS1_15EpilogueDefaultEEEEEvvEEEEvNT_6ParamsE --------------------------
	.section	.nv.constant0._ZN7cutlass13device_kernelINS_4gemm6kernel13GemmUniversalIN4cute5tupleIJiiiiEEENS1_10collective13CollectiveMmaINS1_39MainloopSm90TmaGmmaRmemAWarpSpecializedILi4ENS5_IJNS4_1CILi1EEESB_SB_EEENS1_35KernelTmaWarpSpecializedCooperativeEEENS5_IJNSA_ILi256EEENSA_ILi128EEENSA_ILi32EEEEEENS_10tfloat32_tENS5_IJSB_llEEESJ_NS5_IJlSB_lEEENS4_8TiledMMAINS4_8MMA_AtomIJNS4_4SM904GMMA30MMA_64x128x8_F32TF32TF32_RS_TNILNSP_7ScaleInE1ELSR_1EEEEEENS4_6LayoutINS5_IJNSA_ILi2EEESB_SB_EEENS5_IJSB_NSA_ILi0EEESX_EEEEENS5_IJNS4_10UnderscoreES10_S10_EEEEENS4_13SM90_TMA_LOADENS4_14ComposedLayoutINS4_7SwizzleILi1ELi4ELi3EEENS4_18smem_ptr_flag_bitsILi32EEENSU_INS5_IJNSA_ILi8EEES19_EEENS5_IJSB_S19_EEEEEEENS4_9Copy_AtomIJNS4_39AutoVectorizingCopyWithAssumedAlignmentILi128EEESJ_EEENS4_8identityES13_NS14_INS15_ILi3ELi4ELi3EEES18_NSU_INS5_IJS19_SH_EEENS5_IJSH_SB_EEEEEEEvS1I_EENS_8epilogue10collective6detail29Sm90TmaWarpSpecializedAdapterINS1Q_15DefaultEpilogueISJ_SL_SL_NS1P_6thread17LinearCombinationISJ_Li1EffLNS1U_9ScaleType4KindE0ELNS_15FloatRoundStyleE2ESJ_EENS1_15EpilogueDefaultEEEEEvvEEEEvNT_6ParamsE,"a",@progbits
	.sectionflags	@""
	.align	4
.nv.constant0._ZN7cutlass13device_kernelINS_4gemm6kernel13GemmUniversalIN4cute5tupleIJiiiiEEENS1_10collective13CollectiveMmaINS1_39MainloopSm90TmaGmmaRmemAWarpSpecializedILi4ENS5_IJNS4_1CILi1EEESB_SB_EEENS1_35KernelTmaWarpSpecializedCooperativeEEENS5_IJNSA_ILi256EEENSA_ILi128EEENSA_ILi32EEEEEENS_10tfloat32_tENS5_IJSB_llEEESJ_NS5_IJlSB_lEEENS4_8TiledMMAINS4_8MMA_AtomIJNS4_4SM904GMMA30MMA_64x128x8_F32TF32TF32_RS_TNILNSP_7ScaleInE1ELSR_1EEEEEENS4_6LayoutINS5_IJNSA_ILi2EEESB_SB_EEENS5_IJSB_NSA_ILi0EEESX_EEEEENS5_IJNS4_10UnderscoreES10_S10_EEEEENS4_13SM90_TMA_LOADENS4_14ComposedLayoutINS4_7SwizzleILi1ELi4ELi3EEENS4_18smem_ptr_flag_bitsILi32EEENSU_INS5_IJNSA_ILi8EEES19_EEENS5_IJSB_S19_EEEEEEENS4_9Copy_AtomIJNS4_39AutoVectorizingCopyWithAssumedAlignmentILi128EEESJ_EEENS4_8identityES13_NS14_INS15_ILi3ELi4ELi3EEES18_NSU_INS5_IJS19_SH_EEENS5_IJSH_SB_EEEEEEEvS1I_EENS_8epilogue10collective6detail29Sm90TmaWarpSpecializedAdapterINS1Q_15DefaultEpilogueISJ_SL_SL_NS1P_6thread17LinearCombinationISJ_Li1EffLNS1U_9ScaleType4KindE0ELNS_15FloatRoundStyleE2ESJ_EENS1_15EpilogueDefaultEEEEEvvEEEEvNT_6ParamsE:
	.zero		1664


//--------------------- SYMBOLS --------------------------

	.type		.nv.reservedSmem.offset0,@object
	.size		.nv.reservedSmem.offset0,0x4
	.type		__assertfail,@function
